	.headerflags	@"EF_CUDA_TEXMODE_UNIFIED EF_CUDA_64BIT_ADDRESS EF_CUDA_SM86 EF_CUDA_VIRTUAL_SM(EF_CUDA_SM86)"
	.elftype	@"ET_EXEC"


//--------------------- .nv.info                  --------------------------
	.section	.nv.info,"",@"SHT_CUDA_INFO"
	.align	4


	//----- nvinfo : EIATTR_REGCOUNT
	.align		4
        /*0000*/ 	.byte	0x04, 0x2f
        /*0002*/ 	.short	(.L_1 - .L_0)
	.align		4
.L_0:
        /*0004*/ 	.word	index@(triton_mm)
        /*0008*/ 	.word	0x000000ff


	//----- nvinfo : EIATTR_MAX_STACK_SIZE
	.align		4
.L_1:
        /*000c*/ 	.byte	0x04, 0x23
        /*000e*/ 	.short	(.L_3 - .L_2)
	.align		4
.L_2:
        /*0010*/ 	.word	index@(triton_mm)
        /*0014*/ 	.word	0x00000000


	//----- nvinfo : EIATTR_MIN_STACK_SIZE
	.align		4
.L_3:
        /*0018*/ 	.byte	0x04, 0x12
        /*001a*/ 	.short	(.L_5 - .L_4)
	.align		4
.L_4:
        /*001c*/ 	.word	index@(triton_mm)
        /*0020*/ 	.word	0x00000058


	//----- nvinfo : EIATTR_FRAME_SIZE
	.align		4
.L_5:
        /*0024*/ 	.byte	0x04, 0x11
        /*0026*/ 	.short	(.L_7 - .L_6)
	.align		4
.L_6:
        /*0028*/ 	.word	index@(triton_mm)
        /*002c*/ 	.word	0x00000058
.L_7:


//--------------------- .nv.info.triton_mm        --------------------------
	.section	.nv.info.triton_mm,"",@"SHT_CUDA_INFO"
	.align	4


	//----- nvinfo : EIATTR_CUDA_API_VERSION
	.align		4
        /*0000*/ 	.byte	0x04, 0x37
        /*0002*/ 	.short	(.L_9 - .L_8)
.L_8:
        /*0004*/ 	.word	0x0000007b


	//----- nvinfo : EIATTR_SW2861232_WAR
	.align		4
.L_9:
        /*0008*/ 	.byte	0x01, 0x35
	.zero		2


	//----- nvinfo : EIATTR_PARAM_CBANK
	.align		4
        /*000c*/ 	.byte	0x04, 0x0a
        /*000e*/ 	.short	(.L_11 - .L_10)
	.align		4
.L_10:
        /*0010*/ 	.word	index@(.nv.constant0.triton_mm)
        /*0014*/ 	.short	0x0160
        /*0016*/ 	.short	0x001c


	//----- nvinfo : EIATTR_CBANK_PARAM_SIZE
	.align		4
.L_11:
        /*0018*/ 	.byte	0x03, 0x19
        /*001a*/ 	.short	0x001c


	//----- nvinfo : EIATTR_KPARAM_INFO
	.align		4
        /*001c*/ 	.byte	0x04, 0x17
        /*001e*/ 	.short	(.L_13 - .L_12)
.L_12:
        /*0020*/ 	.word	0x00000000
        /*0024*/ 	.short	0x0003
        /*0026*/ 	.short	0x0018
        /*0028*/ 	.byte	0x00, 0xf0, 0x11, 0x00


	//----- nvinfo : EIATTR_KPARAM_INFO
	.align		4
.L_13:
        /*002c*/ 	.byte	0x04, 0x17
        /*002e*/ 	.short	(.L_15 - .L_14)
.L_14:
        /*0030*/ 	.word	0x00000000
        /*0034*/ 	.short	0x0002
        /*0036*/ 	.short	0x0010
        /*0038*/ 	.byte	0x00, 0xf0, 0x21, 0x00


	//----- nvinfo : EIATTR_KPARAM_INFO
	.align		4
.L_15:
        /*003c*/ 	.byte	0x04, 0x17
        /*003e*/ 	.short	(.L_17 - .L_16)
.L_16:
        /*0040*/ 	.word	0x00000000
        /*0044*/ 	.short	0x0001
        /*0046*/ 	.short	0x0008
        /*0048*/ 	.byte	0x00, 0xf0, 0x21, 0x00


	//----- nvinfo : EIATTR_KPARAM_INFO
	.align		4
.L_17:
        /*004c*/ 	.byte	0x04, 0x17
        /*004e*/ 	.short	(.L_19 - .L_18)
.L_18:
        /*0050*/ 	.word	0x00000000
        /*0054*/ 	.short	0x0000
        /*0056*/ 	.short	0x0000
        /*0058*/ 	.byte	0x00, 0xf0, 0x21, 0x00


	//----- nvinfo : EIATTR_MAXREG_COUNT
	.align		4
.L_19:
        /*005c*/ 	.byte	0x03, 0x1b
        /*005e*/ 	.short	0x00ff


	//----- nvinfo : EIATTR_EXIT_INSTR_OFFSETS
	.align		4
        /*0060*/ 	.byte	0x04, 0x1c
        /*0062*/ 	.short	(.L_21 - .L_20)


	//   ....[0]....
.L_20:
        /*0064*/ 	.word	0x00000040


	//   ....[1]....
        /*0068*/ 	.word	0x00014390


	//   ....[2]....
        /*006c*/ 	.word	0x000143e0


	//----- nvinfo : EIATTR_MAX_THREADS
	.align		4
.L_21:
        /*0070*/ 	.byte	0x04, 0x05
        /*0072*/ 	.short	(.L_23 - .L_22)
.L_22:
        /*0074*/ 	.word	0x00000080
        /*0078*/ 	.word	0x00000001
        /*007c*/ 	.word	0x00000001
.L_23:


//--------------------- .nv.rel.action            --------------------------
	.section	.nv.rel.action,"",@"SHT_CUDA_RELOCINFO"
	.align	8
	.sectionentsize	8
        /*0000*/ 	.byte	0x73, 0x00, 0x00, 0x00, 0x00, 0x00, 0x00, 0x00, 0x00, 0x00, 0x00, 0x11, 0x25, 0x00, 0x05, 0x36


//--------------------- .nv.constant0.triton_mm   --------------------------
	.section	.nv.constant0.triton_mm,"a",@progbits
	.align	4
.nv.constant0.triton_mm:
	.zero		380


//--------------------- .text.triton_mm           --------------------------
	.section	.text.triton_mm,"ax",@progbits
	.sectionflags	@"SHF_BARRIERS=1"
	.sectioninfo	@"SHI_REGISTERS=255"
	.align	128
        .global         triton_mm
        .type           triton_mm,@function
        .size           triton_mm,(.L_x_3 - triton_mm)
        .other          triton_mm,@"STO_CUDA_ENTRY STV_DEFAULT"
triton_mm:
.text.triton_mm:
[----:B------:R-:W-:-:S02]  /*0000*/  MOV R1, c[0x0][0x28] ;  /* 0x00000a0000017a02 */ /* 0x000fc40000000f00 */
[----:B------:R-:W-:Y:S02]  /*0010*/  MOV R0, c[0x0][0x178] ;  /* 0x00005e0000007a02 */ /* 0x000fe40000000f00 */
[----:B------:R-:W-:Y:S02]  /*0020*/  IADD3 R1, R1, -0x58, RZ ;  /* 0xffffffa801017810 */ /* 0x000fe40007ffe0ff */
[----:B------:R-:W-:-:S13]  /*0030*/  LOP3.LUT P0, RZ, R0, 0xffffff, RZ, 0xc0, !PT ;  /* 0x00ffffff00ff7812 */ /* 0x000fda000780c0ff */
[----:B------:R-:W-:Y:S05]  /*0040*/  @!P0 EXIT ;  /* 0x000000000000894d */ /* 0x000fea0003800000 */
[----:B------:R-:W1:Y:S01]  /*0050*/  S2R R9, SR_CTAID.X ;  /* 0x0000000000097919 */ /* 0x000e620000002500 */
[----:B------:R-:W-:Y:S01]  /*0060*/  IADD3 R0, R0, 0x7f, RZ ;  /* 0x0000007f00007810 */ /* 0x000fe20007ffe0ff */
[----:B------:R-:W-:Y:S01]  /*0070*/  ULDC.64 UR8, c[0x0][0x118] ;  /* 0x0000460000087ab9 */ /* 0x000fe20000000a00 */
[----:B------:R-:W-:Y:S01]  /*0080*/  IABS R17, c[0x0][0x178] ;  /* 0x00005e0000117a13 */ /* 0x000fe20000000000 */
[----:B------:R-:W2:Y:S01]  /*0090*/  S2R R15, SR_TID.X ;  /* 0x00000000000f7919 */ /* 0x000ea20000002100 */
[----:B------:R-:W-:Y:S01]  /*00a0*/  SHF.R.S32.HI R3, RZ, 0x1f, R0 ;  /* 0x0000001fff037819 */ /* 0x000fe20000011400 */
[----:B------:R-:W-:Y:S01]  /*00b0*/  CS2R R140, SRZ ;  /* 0x00000000008c7805 */ /* 0x000fe2000001ff00 */
[----:B------:R-:W-:Y:S01]  /*00c0*/  MOV R232, 0xffffffe0 ;  /* 0xffffffe000e87802 */ /* 0x000fe20000000f00 */
[----:B------:R-:W-:Y:S01]  /*00d0*/  CS2R R142, SRZ ;  /* 0x00000000008e7805 */ /* 0x000fe2000001ff00 */
[----:B------:R-:W-:Y:S01]  /*00e0*/  LEA.HI R3, R3, R0, RZ, 0x7 ;  /* 0x0000000003037211 */ /* 0x000fe200078f38ff */
[----:B------:R-:W-:Y:S01]  /*00f0*/  CS2R R76, SRZ ;  /* 0x00000000004c7805 */ /* 0x000fe2000001ff00 */
        /* <DEDUP_REMOVED lines=13> */
[----:B-1----:R-:W-:Y:S01]  /*01d0*/  SHF.R.S32.HI R2, RZ, 0x1f, R9 ;  /* 0x0000001fff027819 */ /* 0x002fe20000011409 */
[----:B------:R-:W-:Y:S01]  /*01e0*/  CS2R R66, SRZ ;  /* 0x0000000000427805 */ /* 0x000fe2000001ff00 */
[----:B------:R-:W-:Y:S01]  /*01f0*/  ISETP.GE.AND P1, PT, R9, RZ, PT ;  /* 0x000000ff0900720c */ /* 0x000fe20003f26270 */
[----:B------:R-:W-:Y:S01]  /*0200*/  CS2R R148, SRZ ;  /* 0x0000000000947805 */ /* 0x000fe2000001ff00 */
[-C--:B------:R-:W-:Y:S01]  /*0210*/  LEA.HI R4, R2, R9.reuse, RZ, 0x4 ;  /* 0x0000000902047211 */ /* 0x080fe200078f20ff */
[----:B------:R-:W-:Y:S01]  /*0220*/  CS2R R150, SRZ ;  /* 0x0000000000967805 */ /* 0x000fe2000001ff00 */
[----:B--2---:R-:W-:Y:S01]  /*0230*/  SHF.R.U32.HI R231, RZ, 0x5, R15 ;  /* 0x00000005ffe77819 */ /* 0x004fe2000001160f */
[----:B------:R-:W-:Y:S01]  /*0240*/  CS2R R112, SRZ ;  /* 0x0000000000707805 */ /* 0x000fe2000001ff00 */
[----:B------:R-:W-:Y:S01]  /*0250*/  SHF.R.S32.HI R2, RZ, 0x4, R4 ;  /* 0x00000004ff027819 */ /* 0x000fe20000011404 */
[----:B------:R-:W-:Y:S01]  /*0260*/  CS2R R114, SRZ ;  /* 0x0000000000727805 */ /* 0x000fe2000001ff00 */
[----:B------:R-:W-:Y:S01]  /*0270*/  LOP3.LUT R4, R4, 0xfffffff0, RZ, 0xc0, !PT ;  /* 0xfffffff004047812 */ /* 0x000fe200078ec0ff */
[----:B------:R-:W-:Y:S01]  /*0280*/  CS2R R144, SRZ ;  /* 0x0000000000907805 */ /* 0x000fe2000001ff00 */
[----:B------:R-:W-:Y:S01]  /*0290*/  SHF.L.U32 R0, R2, 0x3, RZ ;  /* 0x0000000302007819 */ /* 0x000fe200000006ff */
[----:B------:R-:W-:Y:S01]  /*02a0*/  CS2R R146, SRZ ;  /* 0x0000000000927805 */ /* 0x000fe2000001ff00 */
[----:B------:R-:W-:Y:S01]  /*02b0*/  IADD3 R4, -R4, R9, RZ ;  /* 0x0000000904047210 */ /* 0x000fe20007ffe1ff */
[----:B------:R-:W-:Y:S01]  /*02c0*/  CS2R R120, SRZ ;  /* 0x0000000000787805 */ /* 0x000fe2000001ff00 */
[----:B------:R-:W-:Y:S01]  /*02d0*/  LEA.HI.SX32 R3, R3, -R0, 0x19 ;  /* 0x8000000003037211 */ /* 0x000fe200078fcaff */
[----:B------:R-:W-:Y:S01]  /*02e0*/  CS2R R122, SRZ ;  /* 0x00000000007a7805 */ /* 0x000fe2000001ff00 */
[----:B------:R-:W-:Y:S01]  /*02f0*/  SGXT.U32 R231, R231, 0x2 ;  /* 0x00000002e7e7781a */ /* 0x000fe20000000000 */
[----:B------:R-:W-:Y:S01]  /*0300*/  CS2R R108, SRZ ;  /* 0x00000000006c7805 */ /* 0x000fe2000001ff00 */
[----:B------:R-:W-:Y:S01]  /*0310*/  IMNMX R5, R3, 0x8, PT ;  /* 0x0000000803057817 */ /* 0x000fe20003800200 */
[----:B------:R-:W-:Y:S01]  /*0320*/  CS2R R110, SRZ ;  /* 0x00000000006e7805 */ /* 0x000fe2000001ff00 */
[----:B------:R-:W-:Y:S01]  /*0330*/  CS2R R104, SRZ ;  /* 0x0000000000687805 */ /* 0x000fe2000001ff00 */
[----:B------:R-:W-:Y:S01]  /*0340*/  CS2R R106, SRZ ;  /* 0x00000000006a7805 */ /* 0x000fe2000001ff00 */
[-C--:B------:R-:W-:Y:S01]  /*0350*/  IABS R13, R5.reuse ;  /* 0x00000005000d7213 */ /* 0x080fe20000000000 */
[----:B------:R-:W-:Y:S01]  /*0360*/  CS2R R100, SRZ ;  /* 0x0000000000647805 */ /* 0x000fe2000001ff00 */
[----:B------:R-:W-:Y:S01]  /*0370*/  IABS R10, R5 ;  /* 0x00000005000a7213 */ /* 0x000fe20000000000 */
[----:B------:R-:W-:Y:S01]  /*0380*/  CS2R R102, SRZ ;  /* 0x0000000000667805 */ /* 0x000fe2000001ff00 */
[----:B------:R-:W1:Y:S01]  /*0390*/  I2F.RP R6, R13 ;  /* 0x0000000d00067306 */ /* 0x000e620000209400 */
        /* <DEDUP_REMOVED lines=15> */
[----:B-1----:R-:W1:Y:S01]  /*0490*/  MUFU.RCP R6, R6 ;  /* 0x0000000600067308 */ /* 0x002e620000001000 */
[----:B------:R-:W-:Y:S01]  /*04a0*/  CS2R R82, SRZ ;  /* 0x0000000000527805 */ /* 0x000fe2000001ff00 */
[----:B------:R-:W-:Y:S01]  /*04b0*/  CS2R R84, SRZ ;  /* 0x0000000000547805 */ /* 0x000fe2000001ff00 */
[----:B------:R-:W-:Y:S01]  /*04c0*/  CS2R R86, SRZ ;  /* 0x0000000000567805 */ /* 0x000fe2000001ff00 */
[----:B------:R-:W-:-:S02]  /*04d0*/  UMOV UR4, URZ ;  /* 0x0000003f00047c82 */ /* 0x000fc40008000000 */
[----:B------:R-:W-:Y:S02]  /*04e0*/  UMOV UR6, URZ ;  /* 0x0000003f00067c82 */ /* 0x000fe40008000000 */
[----:B------:R-:W-:Y:S02]  /*04f0*/  UMOV UR7, URZ ;  /* 0x0000003f00077c82 */ /* 0x000fe40008000000 */
[----:B------:R-:W-:Y:S01]  /*0500*/  UMOV UR5, URZ ;  /* 0x0000003f00057c82 */ /* 0x000fe20008000000 */
[----:B-1----:R-:W-:Y:S02]  /*0510*/  IADD3 R2, R6, 0xffffffe, RZ ;  /* 0x0ffffffe06027810 */ /* 0x002fe40007ffe0ff */
[----:B------:R-:W1:Y:S08]  /*0520*/  I2F.RP R6, R17 ;  /* 0x0000001100067306 */ /* 0x000e700000209400 */
[----:B------:R2:W3:Y:S08]  /*0530*/  F2I.FTZ.U32.TRUNC.NTZ R3, R2 ;  /* 0x0000000200037305 */ /* 0x0004f0000021f000 */
[----:B-1----:R-:W1:Y:S01]  /*0540*/  MUFU.RCP R6, R6 ;  /* 0x0000000600067308 */ /* 0x002e620000001000 */
[----:B--2---:R-:W-:-:S02]  /*0550*/  MOV R2, RZ ;  /* 0x000000ff00027202 */ /* 0x004fc40000000f00 */
[----:B---3--:R-:W-:-:S05]  /*0560*/  IADD3 R8, RZ, -R3, RZ ;  /* 0x80000003ff087210 */ /* 0x008fca0007ffe0ff */
[----:B------:R-:W-:Y:S01]  /*0570*/  IMAD R7, R8, R13, RZ ;  /* 0x0000000d08077224 */ /* 0x000fe200078e02ff */
[----:B------:R-:W-:Y:S02]  /*0580*/  IABS R8, R9 ;  /* 0x0000000900087213 */ /* 0x000fe40000000000 */
[----:B------:R-:W-:Y:S01]  /*0590*/  LOP3.LUT R9, RZ, R5, RZ, 0x33, !PT ;  /* 0x00000005ff097212 */ /* 0x000fe200078e33ff */
[----:B------:R-:W-:Y:S01]  /*05a0*/  IMAD.HI.U32 R7, R3, R7, R2 ;  /* 0x0000000703077227 */ /* 0x000fe200078e0002 */
[----:B------:R-:W-:Y:S02]  /*05b0*/  MOV R3, R8 ;  /* 0x0000000800037202 */ /* 0x000fe40000000f00 */
[----:B------:R-:W-:Y:S02]  /*05c0*/  IADD3 R8, RZ, -R10, RZ ;  /* 0x8000000aff087210 */ /* 0x000fe40007ffe0ff */
[----:B------:R-:W-:Y:S01]  /*05d0*/  SHF.R.U32.HI R10, RZ, 0x3, R15 ;  /* 0x00000003ff0a7819 */ /* 0x000fe2000001160f */
[----:B------:R-:W-:-:S04]  /*05e0*/  IMAD.HI.U32 R2, R7, R3, RZ ;  /* 0x0000000307027227 */ /* 0x000fc800078e00ff */
[----:B------:R-:W-:Y:S01]  /*05f0*/  IMAD R2, R2, R8, R3 ;  /* 0x0000000802027224 */ /* 0x000fe200078e0203 */
[----:B-1----:R-:W-:Y:S02]  /*0600*/  IADD3 R3, R6, 0xffffffe, RZ ;  /* 0x0ffffffe06037810 */ /* 0x002fe40007ffe0ff */
[----:B------:R-:W-:Y:S02]  /*0610*/  IABS R6, R4 ;  /* 0x0000000400067213 */ /* 0x000fe40000000000 */
[----:B------:R-:W-:Y:S02]  /*0620*/  ISETP.GT.U32.AND P0, PT, R13, R2, PT ;  /* 0x000000020d00720c */ /* 0x000fe40003f04070 */
[----:B------:R-:W1:Y:S01]  /*0630*/  F2I.FTZ.U32.TRUNC.NTZ R3, R3 ;  /* 0x0000000300037305 */ /* 0x000e62000021f000 */
[----:B------:R-:W-:Y:S01]  /*0640*/  IMAD.HI.U32 R7, R7, R6, RZ ;  /* 0x0000000607077227 */ /* 0x000fe200078e00ff */
[----:B------:R-:W-:-:S04]  /*0650*/  LOP3.LUT R4, R4, R5, RZ, 0x3c, !PT ;  /* 0x0000000504047212 */ /* 0x000fc800078e3cff */
[----:B------:R-:W-:-:S05]  /*0660*/  ISETP.GE.AND P3, PT, R4, RZ, PT ;  /* 0x000000ff0400720c */ /* 0x000fca0003f66270 */
[----:B------:R-:W-:-:S04]  /*0670*/  @!P0 IADD3 R2, R2, -R13, RZ ;  /* 0x8000000d02028210 */ /* 0x000fc80007ffe0ff */
[----:B------:R-:W-:Y:S02]  /*0680*/  ISETP.GT.U32.AND P0, PT, R13, R2, PT ;  /* 0x000000020d00720c */ /* 0x000fe40003f04070 */
[----:B-1----:R-:W-:-:S11]  /*0690*/  IADD3 R12, RZ, -R3, RZ ;  /* 0x80000003ff0c7210 */ /* 0x002fd60007ffe0ff */
[----:B------:R-:W-:Y:S02]  /*06a0*/  @!P0 IADD3 R2, R2, -R13, RZ ;  /* 0x8000000d02028210 */ /* 0x000fe40007ffe0ff */
[----:B------:R-:W-:Y:S02]  /*06b0*/  ISETP.NE.AND P0, PT, R5, RZ, PT ;  /* 0x000000ff0500720c */ /* 0x000fe40003f05270 */
[----:B------:R-:W-:-:S04]  /*06c0*/  @!P1 IADD3 R2, -R2, RZ, RZ ;  /* 0x000000ff02029210 */ /* 0x000fc80007ffe1ff */
[----:B------:R-:W-:-:S04]  /*06d0*/  SEL R11, R9, R2, !P0 ;  /* 0x00000002090b7207 */ /* 0x000fc80004000000 */
[----:B------:R-:W-:Y:S01]  /*06e0*/  IADD3 R2, R0, R11, RZ ;  /* 0x0000000b00027210 */ /* 0x000fe20007ffe0ff */
[----:B------:R-:W-:Y:S01]  /*06f0*/  IMAD R0, R7, R8, R6 ;  /* 0x0000000807007224 */ /* 0x000fe200078e0206 */
[----:B------:R-:W-:Y:S02]  /*0700*/  SGXT.U32 R11, R10, 0x4 ;  /* 0x000000040a0b781a */ /* 0x000fe40000000000 */
[----:B------:R-:W-:Y:S02]  /*0710*/  SHF.L.U32 R6, R2, 0x7, RZ ;  /* 0x0000000702067819 */ /* 0x000fe400000006ff */
[----:B------:R-:W-:Y:S02]  /*0720*/  ISETP.GT.U32.AND P2, PT, R13, R0, PT ;  /* 0x000000000d00720c */ /* 0x000fe40003f44070 */
[----:B------:R-:W-:Y:S02]  /*0730*/  MOV R8, R12 ;  /* 0x0000000c00087202 */ /* 0x000fe40000000f00 */
[----:B------:R-:W-:-:S02]  /*0740*/  LOP3.LUT R18, R6, R11, RZ, 0xfc, !PT ;  /* 0x0000000b06127212 */ /* 0x000fc400078efcff */
[----:B------:R-:W-:Y:S01]  /*0750*/  MOV R2, RZ ;  /* 0x000000ff00027202 */ /* 0x000fe20000000f00 */
[----:B------:R-:W-:Y:S01]  /*0760*/  IMAD R5, R8, R17, RZ ;  /* 0x0000001108057224 */ /* 0x000fe200078e02ff */
[----:B------:R-:W-:Y:S02]  /*0770*/  IABS R8, R18 ;  /* 0x0000001200087213 */ /* 0x000fe40000000000 */
[----:B------:R-:W-:Y:S01]  /*0780*/  LOP3.LUT R19, R6, 0x10, R11, 0xfe, !PT ;  /* 0x0000001006137812 */ /* 0x000fe200078efe0b */
[----:B------:R-:W-:Y:S01]  /*0790*/  IMAD.HI.U32 R2, R3, R5, R2 ;  /* 0x0000000503027227 */ /* 0x000fe200078e0002 */
[----:B------:R-:W-:Y:S02]  /*07a0*/  MOV R5, R8 ;  /* 0x0000000800057202 */ /* 0x000fe40000000f00 */
[----:B------:R-:W-:Y:S02]  /*07b0*/  @!P2 IADD3 R0, R0, -R13, RZ ;  /* 0x8000000d0000a210 */ /* 0x000fe40007ffe0ff */
[----:B------:R-:W-:Y:S01]  /*07c0*/  IABS R10, R19 ;  /* 0x00000013000a7213 */ /* 0x000fe20000000000 */
[----:B------:R-:W-:Y:S01]  /*07d0*/  IMAD.HI.U32 R3, R2, R5, RZ ;  /* 0x0000000502037227 */ /* 0x000fe200078e00ff */
[----:B------:R-:W-:-:S02]  /*07e0*/  LOP3.LUT R21, R6, 0x30, R11, 0xfe, !PT ;  /* 0x0000003006157812 */ /* 0x000fc400078efe0b */
[----:B------:R-:W-:Y:S01]  /*07f0*/  ISETP.GE.U32.AND P1, PT, R0, R13, PT ;  /* 0x0000000d0000720c */ /* 0x000fe20003f26070 */
[----:B------:R-:W-:Y:S01]  /*0800*/  IMAD.HI.U32 R4, R2, R10, RZ ;  /* 0x0000000a02047227 */ /* 0x000fe200078e00ff */
[----:B------:R-:W-:Y:S02]  /*0810*/  LOP3.LUT R20, R6, 0x20, R11, 0xfe, !PT ;  /* 0x0000002006147812 */ /* 0x000fe400078efe0b */
[----:B------:R-:W-:Y:S02]  /*0820*/  IABS R14, R21 ;  /* 0x00000015000e7213 */ /* 0x000fe40000000000 */
[----:B------:R-:W-:Y:S02]  /*0830*/  IABS R12, R20 ;  /* 0x00000014000c7213 */ /* 0x000fe40000000000 */
[----:B------:R-:W-:Y:S02]  /*0840*/  IADD3 R8, -R3, RZ, RZ ;  /* 0x000000ff03087210 */ /* 0x000fe40007ffe1ff */
[----:B------:R-:W-:Y:S01]  /*0850*/  MOV R13, R14 ;  /* 0x0000000e000d7202 */ /* 0x000fe20000000f00 */
[----:B------:R-:W-:Y:S01]  /*0860*/  IMAD.HI.U32 R3, R2, R12, RZ ;  /* 0x0000000c02037227 */ /* 0x000fe200078e00ff */
[----:B------:R-:W-:-:S02]  /*0870*/  IADD3 R4, -R4, RZ, RZ ;  /* 0x000000ff04047210 */ /* 0x000fc40007ffe1ff */
[----:B------:R-:W-:Y:S01]  /*0880*/  @!P2 IADD3 R7, R7, 0x1, RZ ;  /* 0x000000010707a810 */ /* 0x000fe20007ffe0ff */
[----:B------:R-:W-:Y:S01]  /*0890*/  IMAD R0, R17, R8, R5 ;  /* 0x0000000811007224 */ /* 0x000fe200078e0205 */
[----:B------:R-:W-:Y:S01]  /*08a0*/  LOP3.LUT R22, R6, 0x40, R11, 0xfe, !PT ;  /* 0x0000004006167812 */ /* 0x000fe200078efe0b */
[C---:B------:R-:W-:Y:S01]  /*08b0*/  IMAD.HI.U32 R5, R2.reuse, R13, RZ ;  /* 0x0000000d02057227 */ /* 0x040fe200078e00ff */
[----:B------:R-:W-:Y:S02]  /*08c0*/  @P1 IADD3 R7, R7, 0x1, RZ ;  /* 0x0000000107071810 */ /* 0x000fe40007ffe0ff */
[----:B------:R-:W-:Y:S01]  /*08d0*/  IADD3 R3, -R3, RZ, RZ ;  /* 0x000000ff03037210 */ /* 0x000fe20007ffe1ff */
[----:B------:R-:W-:Y:S01]  /*08e0*/  IMAD R4, R17, R4, R10 ;  /* 0x0000000411047224 */ /* 0x000fe200078e020a */
[----:B------:R-:W-:Y:S02]  /*08f0*/  IABS R10, R22 ;  /* 0x00000016000a7213 */ /* 0x000fe40000000000 */
[----:B------:R-:W-:Y:S01]  /*0900*/  IADD3 R8, -R5, RZ, RZ ;  /* 0x000000ff05087210 */ /* 0x000fe20007ffe1ff */
[----:B------:R-:W-:Y:S01]  /*0910*/  IMAD R5, R17, R3, R12 ;  /* 0x0000000311057224 */ /* 0x000fe200078e020c */
[----:B------:R-:W-:Y:S01]  /*0920*/  @!P3 IADD3 R7, -R7, RZ, RZ ;  /* 0x000000ff0707b210 */ /* 0x000fe20007ffe1ff */
[----:B------:R-:W-:Y:S01]  /*0930*/  IMAD.HI.U32 R3, R2, R10, RZ ;  /* 0x0000000a02037227 */ /* 0x000fe200078e00ff */
[----:B------:R-:W-:-:S02]  /*0940*/  ISETP.GT.U32.AND P3, PT, R17, R4, PT ;  /* 0x000000041100720c */ /* 0x000fc40003f64070 */
[C---:B------:R-:W-:Y:S01]  /*0950*/  LOP3.LUT R23, R6.reuse, 0x50, R11, 0xfe, !PT ;  /* 0x0000005006177812 */ /* 0x040fe200078efe0b */
[C---:B------:R-:W-:Y:S01]  /*0960*/  IMAD R8, R17.reuse, R8, R13 ;  /* 0x0000000811087224 */ /* 0x040fe200078e020d */
[----:B------:R-:W-:Y:S02]  /*0970*/  ISETP.GT.U32.AND P4, PT, R17, R0, PT ;  /* 0x000000001100720c */ /* 0x000fe40003f84070 */
[----:B------:R-:W-:Y:S02]  /*0980*/  IABS R13, R23 ;  /* 0x00000017000d7213 */ /* 0x000fe40000000000 */
[----:B------:R-:W-:Y:S02]  /*0990*/  LOP3.LUT R24, R6, 0x60, R11, 0xfe, !PT ;  /* 0x0000006006187812 */ /* 0x000fe400078efe0b */
[----:B------:R-:W-:Y:S01]  /*09a0*/  IADD3 R12, -R3, RZ, RZ ;  /* 0x000000ff030c7210 */ /* 0x000fe20007ffe1ff */
[----:B------:R-:W-:Y:S01]  /*09b0*/  IMAD.HI.U32 R3, R2, R13, RZ ;  /* 0x0000000d02037227 */ /* 0x000fe200078e00ff */
[----:B------:R-:W-:-:S02]  /*09c0*/  IABS R14, R24 ;  /* 0x00000018000e7213 */ /* 0x000fc40000000000 */
[-C--:B------:R-:W-:Y:S01]  /*09d0*/  @!P3 IADD3 R4, R4, -R17.reuse, RZ ;  /* 0x800000110404b210 */ /* 0x080fe20007ffe0ff */
[----:B------:R-:W-:Y:S01]  /*09e0*/  IMAD R10, R17, R12, R10 ;  /* 0x0000000c110a7224 */ /* 0x000fe200078e020a */
[----:B------:R-:W-:Y:S01]  /*09f0*/  IADD3 R12, -R3, RZ, RZ ;  /* 0x000000ff030c7210 */ /* 0x000fe20007ffe1ff */
[----:B------:R-:W-:Y:S01]  /*0a00*/  IMAD.HI.U32 R3, R2, R14, RZ ;  /* 0x0000000e02037227 */ /* 0x000fe200078e00ff */
[----:B------:R-:W-:Y:S02]  /*0a10*/  @!P4 IADD3 R0, R0, -R17, RZ ;  /* 0x800000110000c210 */ /* 0x000fe40007ffe0ff */
[----:B------:R-:W-:Y:S02]  /*0a20*/  ISETP.GT.U32.AND P4, PT, R17, R4, PT ;  /* 0x000000041100720c */ /* 0x000fe40003f84070 */
[----:B------:R-:W-:Y:S02]  /*0a30*/  IADD3 R3, -R3, RZ, RZ ;  /* 0x000000ff03037210 */ /* 0x000fe40007ffe1ff */
[----:B------:R-:W-:Y:S01]  /*0a40*/  SEL R16, R9, R7, !P0 ;  /* 0x0000000709107207 */ /* 0x000fe20004000000 */
[C---:B------:R-:W-:Y:S01]  /*0a50*/  IMAD R7, R17.reuse, R12, R13 ;  /* 0x0000000c11077224 */ /* 0x040fe200078e020d */
[C---:B------:R-:W-:Y:S01]  /*0a60*/  ISETP.GT.U32.AND P1, PT, R17.reuse, R10, PT ;  /* 0x0000000a1100720c */ /* 0x040fe20003f24070 */
[C---:B------:R-:W-:Y:S01]  /*0a70*/  IMAD R9, R17.reuse, R3, R14 ;  /* 0x0000000311097224 */ /* 0x040fe200078e020e */
[----:B------:R-:W-:-:S02]  /*0a80*/  ISETP.GT.U32.AND P5, PT, R17, R8, PT ;  /* 0x000000081100720c */ /* 0x000fc40003fa4070 */
[C---:B------:R-:W-:Y:S02]  /*0a90*/  LOP3.LUT R12, R6.reuse, 0x70, R11, 0xfe, !PT ;  /* 0x00000070060c7812 */ /* 0x040fe400078efe0b */
[----:B------:R-:W-:Y:S02]  /*0aa0*/  LOP3.LUT R231, R6, R231, RZ, 0xfc, !PT ;  /* 0x000000e706e77212 */ /* 0x000fe400078efcff */
[----:B------:R-:W-:Y:S02]  /*0ab0*/  @!P4 IADD3 R4, R4, -R17, RZ ;  /* 0x800000110404c210 */ /* 0x000fe40007ffe0ff */
[C---:B------:R-:W-:Y:S02]  /*0ac0*/  ISETP.GT.U32.AND P4, PT, R17.reuse, R9, PT ;  /* 0x000000091100720c */ /* 0x040fe40003f84070 */
[----:B------:R-:W-:Y:S02]  /*0ad0*/  ISETP.GT.U32.AND P2, PT, R17, R5, PT ;  /* 0x000000051100720c */ /* 0x000fe40003f44070 */
[----:B------:R-:W-:-:S02]  /*0ae0*/  @!P1 IADD3 R10, R10, -R17, RZ ;  /* 0x800000110a0a9210 */ /* 0x000fc40007ffe0ff */
[C---:B------:R-:W-:Y:S02]  /*0af0*/  ISETP.GT.U32.AND P1, PT, R17.reuse, R7, PT ;  /* 0x000000071100720c */ /* 0x040fe40003f24070 */
[----:B------:R-:W-:Y:S02]  /*0b00*/  IABS R6, R12 ;  /* 0x0000000c00067213 */ /* 0x000fe40000000000 */
[----:B------:R-:W-:Y:S02]  /*0b10*/  ISETP.GT.U32.AND P3, PT, R17, R0, PT ;  /* 0x000000001100720c */ /* 0x000fe40003f64070 */
[-C--:B------:R-:W-:Y:S01]  /*0b20*/  @!P5 IADD3 R8, R8, -R17.reuse, RZ ;  /* 0x800000110808d210 */ /* 0x080fe20007ffe0ff */
[----:B------:R-:W-:Y:S01]  /*0b30*/  IMAD.HI.U32 R2, R2, R6, RZ ;  /* 0x0000000602027227 */ /* 0x000fe200078e00ff */
[----:B------:R-:W-:Y:S02]  /*0b40*/  @!P4 IADD3 R9, R9, -R17, RZ ;  /* 0x800000110909c210 */ /* 0x000fe40007ffe0ff */
[----:B------:R-:W-:-:S02]  /*0b50*/  ISETP.GT.U32.AND P6, PT, R17, R8, PT ;  /* 0x000000081100720c */ /* 0x000fc40003fc4070 */
[----:B------:R-:W-:Y:S02]  /*0b60*/  ISETP.GT.U32.AND P4, PT, R17, R9, PT ;  /* 0x000000091100720c */ /* 0x000fe40003f84070 */
[-C--:B------:R-:W-:Y:S02]  /*0b70*/  @!P1 IADD3 R7, R7, -R17.reuse, RZ ;  /* 0x8000001107079210 */ /* 0x080fe40007ffe0ff */
[----:B------:R-:W-:Y:S02]  /*0b80*/  IADD3 R2, -R2, RZ, RZ ;  /* 0x000000ff02027210 */ /* 0x000fe40007ffe1ff */
[----:B------:R-:W-:Y:S02]  /*0b90*/  ISETP.GE.AND P0, PT, R18, RZ, PT ;  /* 0x000000ff1200720c */ /* 0x000fe40003f06270 */
[----:B------:R-:W-:Y:S01]  /*0ba0*/  @!P2 IADD3 R5, R5, -R17, RZ ;  /* 0x800000110505a210 */ /* 0x000fe20007ffe0ff */
[C---:B------:R-:W-:Y:S01]  /*0bb0*/  IMAD R6, R17.reuse, R2, R6 ;  /* 0x0000000211067224 */ /* 0x040fe200078e0206 */
[----:B------:R-:W-:-:S02]  /*0bc0*/  ISETP.GT.U32.AND P2, PT, R17, R10, PT ;  /* 0x0000000a1100720c */ /* 0x000fc40003f44070 */
[----:B------:R-:W-:Y:S02]  /*0bd0*/  ISETP.GT.U32.AND P1, PT, R17, R7, PT ;  /* 0x000000071100720c */ /* 0x000fe40003f24070 */
[-C--:B------:R-:W-:Y:S02]  /*0be0*/  @!P3 IADD3 R0, R0, -R17.reuse, RZ ;  /* 0x800000110000b210 */ /* 0x080fe40007ffe0ff */
[----:B------:R-:W-:Y:S02]  /*0bf0*/  @!P4 IADD3 R9, R9, -R17, RZ ;  /* 0x800000110909c210 */ /* 0x000fe40007ffe0ff */
[----:B------:R-:W-:Y:S02]  /*0c00*/  MOV R3, R0 ;  /* 0x0000000000037202 */ /* 0x000fe40000000f00 */
[----:B------:R-:W-:Y:S02]  /*0c10*/  ISETP.GT.U32.AND P4, PT, R17, R6, PT ;  /* 0x000000061100720c */ /* 0x000fe40003f84070 */
[----:B------:R-:W-:-:S02]  /*0c20*/  SHF.L.U32 R25, R16, 0x7, RZ ;  /* 0x0000000710197819 */ /* 0x000fc400000006ff */
[----:B------:R-:W-:Y:S02]  /*0c30*/  SHF.R.S32.HI R0, RZ, 0x18, R16 ;  /* 0x00000018ff007819 */ /* 0x000fe40000011410 */
[----:B------:R-:W-:Y:S01]  /*0c40*/  ISETP.GT.U32.AND P5, PT, R17, R5, PT ;  /* 0x000000051100720c */ /* 0x000fe20003fa4070 */
[----:B------:R1:W-:Y:S01]  /*0c50*/  STL [R1+0x54], R25 ;  /* 0x0000541901007387 */ /* 0x0003e20000100800 */
[----:B------:R-:W-:Y:S02]  /*0c60*/  ISETP.GE.AND P3, PT, R19, RZ, PT ;  /* 0x000000ff1300720c */ /* 0x000fe40003f66270 */
[----:B------:R-:W-:Y:S02]  /*0c70*/  @!P6 IADD3 R8, R8, -R17, RZ ;  /* 0x800000110808e210 */ /* 0x000fe40007ffe0ff */
[----:B------:R-:W-:Y:S02]  /*0c80*/  ISETP.GE.AND P6, PT, R21, RZ, PT ;  /* 0x000000ff1500720c */ /* 0x000fe40003fc6270 */
[----:B------:R-:W-:-:S02]  /*0c90*/  @!P0 IADD3 R3, -R3, RZ, RZ ;  /* 0x000000ff03038210 */ /* 0x000fc40007ffe1ff */
[----:B------:R-:W-:Y:S02]  /*0ca0*/  ISETP.GE.AND P0, PT, R23, RZ, PT ;  /* 0x000000ff1700720c */ /* 0x000fe40003f06270 */
[----:B------:R-:W-:Y:S02]  /*0cb0*/  SGXT R0, R0, 0x1 ;  /* 0x000000010000781a */ /* 0x000fe40000000200 */
[C---:B------:R-:W-:Y:S02]  /*0cc0*/  LOP3.LUT R19, R25.reuse, R11, RZ, 0xfc, !PT ;  /* 0x0000000b19137212 */ /* 0x040fe400078efcff */
[C-C-:B------:R-:W-:Y:S02]  /*0cd0*/  LOP3.LUT R21, R25.reuse, 0x10, R11.reuse, 0xfe, !PT ;  /* 0x0000001019157812 */ /* 0x140fe400078efe0b */
[----:B------:R-:W-:Y:S02]  /*0ce0*/  LOP3.LUT R23, R25, 0x30, R11, 0xfe, !PT ;  /* 0x0000003019177812 */ /* 0x000fe400078efe0b */
[----:B------:R-:W-:-:S02]  /*0cf0*/  @!P2 IADD3 R10, R10, -R17, RZ ;  /* 0x800000110a0aa210 */ /* 0x000fc40007ffe0ff */
[----:B------:R-:W-:Y:S02]  /*0d00*/  @!P1 IADD3 R7, R7, -R17, RZ ;  /* 0x8000001107079210 */ /* 0x000fe40007ffe0ff */
[----:B------:R-:W-:Y:S02]  /*0d10*/  ISETP.GE.AND P2, PT, R22, RZ, PT ;  /* 0x000000ff1600720c */ /* 0x000fe40003f46270 */
[----:B------:R-:W-:Y:S02]  /*0d20*/  ISETP.GE.AND P1, PT, R12, RZ, PT ;  /* 0x000000ff0c00720c */ /* 0x000fe40003f26270 */
[----:B------:R-:W-:Y:S02]  /*0d30*/  LOP3.LUT R22, R25, 0x20, R11, 0xfe, !PT ;  /* 0x0000002019167812 */ /* 0x000fe400078efe0b */
[C---:B------:R-:W-:Y:S02]  /*0d40*/  LEA.HI R2, R0.reuse, R19, RZ, 0x8 ;  /* 0x0000001300027211 */ /* 0x040fe400078f40ff */
[----:B------:R-:W-:-:S02]  /*0d50*/  LEA.HI R12, R0, R21, RZ, 0x8 ;  /* 0x00000015000c7211 */ /* 0x000fc400078f40ff */
[C---:B------:R-:W-:Y:S02]  /*0d60*/  LEA.HI R14, R0.reuse, R23, RZ, 0x8 ;  /* 0x00000017000e7211 */ /* 0x040fe400078f40ff */
[----:B------:R-:W-:Y:S02]  /*0d70*/  LEA.HI R13, R0, R22, RZ, 0x8 ;  /* 0x00000016000d7211 */ /* 0x000fe400078f40ff */
[----:B------:R-:W-:Y:S02]  /*0d80*/  LOP3.LUT R2, R2, 0xffffff00, RZ, 0xc0, !PT ;  /* 0xffffff0002027812 */ /* 0x000fe400078ec0ff */
[----:B------:R-:W-:Y:S02]  /*0d90*/  LOP3.LUT R12, R12, 0xffffff00, RZ, 0xc0, !PT ;  /* 0xffffff000c0c7812 */ /* 0x000fe400078ec0ff */
[----:B------:R-:W-:Y:S02]  /*0da0*/  @!P4 IADD3 R6, R6, -R17, RZ ;  /* 0x800000110606c210 */ /* 0x000fe40007ffe0ff */
[----:B------:R-:W-:-:S02]  /*0db0*/  LOP3.LUT R14, R14, 0xffffff00, RZ, 0xc0, !PT ;  /* 0xffffff000e0e7812 */ /* 0x000fc400078ec0ff */
[----:B------:R-:W-:Y:S02]  /*0dc0*/  @!P5 IADD3 R5, R5, -R17, RZ ;  /* 0x800000110505d210 */ /* 0x000fe40007ffe0ff */
[----:B------:R-:W-:Y:S02]  /*0dd0*/  ISETP.GE.AND P5, PT, R20, RZ, PT ;  /* 0x000000ff1400720c */ /* 0x000fe40003fa6270 */
[----:B------:R-:W-:Y:S02]  /*0de0*/  @!P3 IADD3 R4, -R4, RZ, RZ ;  /* 0x000000ff0404b210 */ /* 0x000fe40007ffe1ff */
[----:B------:R-:W-:Y:S02]  /*0df0*/  ISETP.GE.AND P3, PT, R24, RZ, PT ;  /* 0x000000ff1800720c */ /* 0x000fe40003f66270 */
[----:B------:R-:W-:Y:S02]  /*0e00*/  LOP3.LUT R13, R13, 0xffffff00, RZ, 0xc0, !PT ;  /* 0xffffff000d0d7812 */ /* 0x000fe400078ec0ff */
[----:B------:R-:W-:-:S02]  /*0e10*/  IADD3 R18, R19, -R2, RZ ;  /* 0x8000000213127210 */ /* 0x000fc40007ffe0ff */
[----:B------:R-:W-:Y:S02]  /*0e20*/  IADD3 R20, R21, -R12, RZ ;  /* 0x8000000c15147210 */ /* 0x000fe40007ffe0ff */
[----:B------:R-:W-:Y:S02]  /*0e30*/  ISETP.GT.U32.AND P4, PT, R17, R6, PT ;  /* 0x000000061100720c */ /* 0x000fe40003f84070 */
[----:B------:R-:W-:Y:S02]  /*0e40*/  IADD3 R24, R23, -R14, RZ ;  /* 0x8000000e17187210 */ /* 0x000fe40007ffe0ff */
[C-C-:B------:R-:W-:Y:S02]  /*0e50*/  LOP3.LUT R19, R25.reuse, 0x40, R11.reuse, 0xfe, !PT ;  /* 0x0000004019137812 */ /* 0x140fe400078efe0b */
[C-C-:B------:R-:W-:Y:S02]  /*0e60*/  LOP3.LUT R21, R25.reuse, 0x50, R11.reuse, 0xfe, !PT ;  /* 0x0000005019157812 */ /* 0x140fe400078efe0b */
[----:B------:R-:W-:-:S02]  /*0e70*/  LOP3.LUT R30, R25, 0x60, R11, 0xfe, !PT ;  /* 0x00000060191e7812 */ /* 0x000fc400078efe0b */
[----:B------:R-:W-:Y:S02]  /*0e80*/  LOP3.LUT R23, R25, 0x70, R11, 0xfe, !PT ;  /* 0x0000007019177812 */ /* 0x000fe400078efe0b */
[----:B------:R-:W-:Y:S02]  /*0e90*/  IADD3 R22, R22, -R13, RZ ;  /* 0x8000000d16167210 */ /* 0x000fe40007ffe0ff */
[C---:B------:R-:W-:Y:S02]  /*0ea0*/  LEA.HI R2, R0.reuse, R19, RZ, 0x8 ;  /* 0x0000001300027211 */ /* 0x040fe400078f40ff */
[C---:B------:R-:W-:Y:S02]  /*0eb0*/  LEA.HI R12, R0.reuse, R21, RZ, 0x8 ;  /* 0x00000015000c7211 */ /* 0x040fe400078f40ff */
[C---:B------:R-:W-:Y:S02]  /*0ec0*/  LEA.HI R13, R0.reuse, R30, RZ, 0x8 ;  /* 0x0000001e000d7211 */ /* 0x040fe400078f40ff */
[----:B------:R-:W-:-:S02]  /*0ed0*/  LEA.HI R0, R0, R23, RZ, 0x8 ;  /* 0x0000001700007211 */ /* 0x000fc400078f40ff */
[----:B------:R-:W-:Y:S02]  /*0ee0*/  LOP3.LUT R2, R2, 0xffffff00, RZ, 0xc0, !PT ;  /* 0xffffff0002027812 */ /* 0x000fe400078ec0ff */
[----:B------:R-:W-:Y:S02]  /*0ef0*/  LOP3.LUT R0, R0, 0xffffff00, RZ, 0xc0, !PT ;  /* 0xffffff0000007812 */ /* 0x000fe400078ec0ff */
[----:B------:R-:W-:Y:S02]  /*0f00*/  IADD3 R26, R19, -R2, RZ ;  /* 0x80000002131a7210 */ /* 0x000fe40007ffe0ff */
[----:B------:R-:W-:Y:S02]  /*0f10*/  @!P4 IADD3 R6, R6, -R17, RZ ;  /* 0x800000110606c210 */ /* 0x000fe40007ffe0ff */
[----:B------:R-:W-:Y:S02]  /*0f20*/  IADD3 R32, R23, -R0, RZ ;  /* 0x8000000017207210 */ /* 0x000fe40007ffe0ff */
[----:B------:R-:W-:-:S02]  /*0f30*/  ISETP.NE.AND P4, PT, RZ, c[0x0][0x178], PT ;  /* 0x00005e00ff007a0c */ /* 0x000fc40003f85270 */
[----:B------:R-:W-:Y:S02]  /*0f40*/  LOP3.LUT R2, RZ, c[0x0][0x178], RZ, 0x33, !PT ;  /* 0x00005e00ff027a12 */ /* 0x000fe400078e33ff */
[----:B------:R-:W-:Y:S02]  /*0f50*/  SHF.L.U32 R0, R15, 0x2, RZ ;  /* 0x000000020f007819 */ /* 0x000fe400000006ff */
[C---:B------:R-:W-:Y:S02]  /*0f60*/  SEL R36, R2.reuse, R3, !P4 ;  /* 0x0000000302247207 */ /* 0x040fe40006000000 */
[----:B------:R-:W-:Y:S02]  /*0f70*/  SEL R38, R2, R4, !P4 ;  /* 0x0000000402267207 */ /* 0x000fe40006000000 */
[----:B------:R-:W-:Y:S02]  /*0f80*/  @!P6 IADD3 R8, -R8, RZ, RZ ;  /* 0x000000ff0808e210 */ /* 0x000fe40007ffe1ff */
[----:B------:R-:W-:-:S02]  /*0f90*/  @!P1 IADD3 R6, -R6, RZ, RZ ;  /* 0x000000ff06069210 */ /* 0x000fc40007ffe1ff */
[----:B------:R-:W-:Y:S02]  /*0fa0*/  LOP3.LUT R3, R0, 0x1c, RZ, 0xc0, !PT ;  /* 0x0000001c00037812 */ /* 0x000fe400078ec0ff */
[----:B------:R-:W-:Y:S02]  /*0fb0*/  LOP3.LUT R4, R11, 0x20, RZ, 0xfc, !PT ;  /* 0x000000200b047812 */ /* 0x000fe400078efcff */
[----:B------:R-:W-:Y:S01]  /*0fc0*/  SEL R42, R2, R8, !P4 ;  /* 0x00000008022a7207 */ /* 0x000fe20006000000 */
[--C-:B------:R-:W-:Y:S01]  /*0fd0*/  IMAD R18, R18, 0x238, R3.reuse ;  /* 0x0000023812127824 */ /* 0x100fe200078e0203 */
[----:B------:R-:W-:Y:S01]  /*0fe0*/  SEL R16, R2, R6, !P4 ;  /* 0x0000000602107207 */ /* 0x000fe20006000000 */
[--C-:B------:R-:W-:Y:S01]  /*0ff0*/  IMAD R23, R20, 0x238, R3.reuse ;  /* 0x0000023814177824 */ /* 0x100fe200078e0203 */
[----:B------:R-:W-:Y:S01]  /*1000*/  LEA R4, R4, R3, 0x5 ;  /* 0x0000000304047211 */ /* 0x000fe200078e28ff */
[--C-:B-1----:R-:W-:Y:S01]  /*1010*/  IMAD R25, R22, 0x238, R3.reuse ;  /* 0x0000023816197824 */ /* 0x102fe200078e0203 */
[----:B------:R-:W-:Y:S01]  /*1020*/  LOP3.LUT R12, R12, 0xffffff00, RZ, 0xc0, !PT ;  /* 0xffffff000c0c7812 */ /* 0x000fe200078ec0ff */
[--C-:B------:R-:W-:Y:S01]  /*1030*/  IMAD R27, R24, 0x238, R3.reuse ;  /* 0x00000238181b7824 */ /* 0x100fe200078e0203 */
[----:B------:R-:W-:Y:S01]  /*1040*/  @!P5 IADD3 R5, -R5, RZ, RZ ;  /* 0x000000ff0505d210 */ /* 0x000fe20007ffe1ff */
[--C-:B------:R-:W-:Y:S01]  /*1050*/  IMAD R29, R26, 0x238, R3.reuse ;  /* 0x000002381a1d7824 */ /* 0x100fe200078e0203 */
[----:B------:R-:W-:Y:S01]  /*1060*/  @!P2 IADD3 R10, -R10, RZ, RZ ;  /* 0x000000ff0a0aa210 */ /* 0x000fe20007ffe1ff */
[----:B------:R-:W-:Y:S01]  /*1070*/  IMAD R34, R32, 0x238, R3 ;  /* 0x0000023820227824 */ /* 0x000fe200078e0203 */
[----:B------:R-:W-:-:S02]  /*1080*/  LOP3.LUT R6, R11, 0x30, RZ, 0xfc, !PT ;  /* 0x000000300b067812 */ /* 0x000fc400078efcff */
[----:B------:R-:W-:Y:S02]  /*1090*/  LOP3.LUT R8, R11, 0x40, RZ, 0xfc, !PT ;  /* 0x000000400b087812 */ /* 0x000fe400078efcff */
[----:B------:R-:W-:Y:S02]  /*10a0*/  MOV R19, 0x4 ;  /* 0x0000000400137802 */ /* 0x000fe40000000f00 */
[----:B------:R-:W-:Y:S01]  /*10b0*/  SHF.L.U32 R238, R4, 0x2, RZ ;  /* 0x0000000204ee7819 */ /* 0x000fe200000006ff */
[----:B------:R-:W-:Y:S01]  /*10c0*/  IMAD R4, R36, 0x238, R3 ;  /* 0x0000023824047824 */ /* 0x000fe200078e0203 */
[----:B------:R-:W-:Y:S01]  /*10d0*/  IADD3 R28, R21, -R12, RZ ;  /* 0x8000000c151c7210 */ /* 0x000fe20007ffe0ff */
[----:B------:R-:W-:Y:S01]  /*10e0*/  IMAD.WIDE R20, R18, R19, c[0x0][0x168] ;  /* 0x00005a0012147625 */ /* 0x000fe200078e0213 */
[C---:B------:R-:W-:Y:S01]  /*10f0*/  SEL R40, R2.reuse, R5, !P4 ;  /* 0x0000000502287207 */ /* 0x040fe20006000000 */
[----:B------:R-:W-:Y:S01]  /*1100*/  CS2R R36, SRZ ;  /* 0x0000000000247805 */ /* 0x000fe2000001ff00 */
[----:B------:R-:W-:Y:S01]  /*1110*/  SEL R44, R2, R10, !P4 ;  /* 0x0000000a022c7207 */ /* 0x000fe20006000000 */
[----:B------:R-:W-:Y:S01]  /*1120*/  IMAD.WIDE R4, R4, R19, c[0x0][0x160] ;  /* 0x0000580004047625 */ /* 0x000fe200078e0213 */
[----:B------:R-:W-:-:S02]  /*1130*/  LEA R6, R6, R3, 0x5 ;  /* 0x0000000306067211 */ /* 0x000fc400078e28ff */
[----:B------:R-:W-:Y:S01]  /*1140*/  LEA R8, R8, R3, 0x5 ;  /* 0x0000000308087211 */ /* 0x000fe200078e28ff */
[--C-:B------:R-:W-:Y:S01]  /*1150*/  IMAD R18, R16, 0x238, R3.reuse ;  /* 0x0000023810127824 */ /* 0x100fe200078e0203 */
[C---:B------:R-:W-:Y:S01]  /*1160*/  LOP3.LUT R10, R11.reuse, 0x50, RZ, 0xfc, !PT ;  /* 0x000000500b0a7812 */ /* 0x040fe200078efcff */
[----:B------:R-:W-:Y:S01]  /*1170*/  IMAD R31, R28, 0x238, R3 ;  /* 0x000002381c1f7824 */ /* 0x000fe200078e0203 */
[----:B------:R-:W-:Y:S01]  /*1180*/  LOP3.LUT R12, R11, 0x60, RZ, 0xfc, !PT ;  /* 0x000000600b0c7812 */ /* 0x000fe200078efcff */
[-C--:B------:R-:W-:Y:S01]  /*1190*/  IMAD.WIDE R22, R23, R19.reuse, c[0x0][0x168] ;  /* 0x00005a0017167625 */ /* 0x080fe200078e0213 */
[----:B------:R-:W-:Y:S02]  /*11a0*/  @!P0 IADD3 R7, -R7, RZ, RZ ;  /* 0x000000ff07078210 */ /* 0x000fe40007ffe1ff */
[----:B------:R-:W-:Y:S01]  /*11b0*/  @!P3 IADD3 R9, -R9, RZ, RZ ;  /* 0x000000ff0909b210 */ /* 0x000fe20007ffe1ff */
[----:B------:R-:W-:Y:S01]  /*11c0*/  IMAD.WIDE R24, R25, R19, c[0x0][0x168] ;  /* 0x00005a0019187625 */ /* 0x000fe200078e0213 */
[----:B------:R-:W-:-:S02]  /*11d0*/  SHF.L.U32 R237, R6, 0x2, RZ ;  /* 0x0000000206ed7819 */ /* 0x000fc400000006ff */
[----:B------:R-:W-:Y:S01]  /*11e0*/  SHF.L.U32 R236, R8, 0x2, RZ ;  /* 0x0000000208ec7819 */ /* 0x000fe200000006ff */
[--C-:B------:R-:W-:Y:S01]  /*11f0*/  IMAD R6, R38, 0x238, R3.reuse ;  /* 0x0000023826067824 */ /* 0x100fe200078e0203 */
[-C--:B------:R-:W-:Y:S01]  /*1200*/  LEA R10, R10, R3.reuse, 0x5 ;  /* 0x000000030a0a7211 */ /* 0x080fe200078e28ff */
[----:B------:R-:W-:Y:S01]  /*1210*/  IMAD R8, R40, 0x238, R3 ;  /* 0x0000023828087824 */ /* 0x000fe200078e0203 */
[----:B------:R-:W-:Y:S01]  /*1220*/  LEA R12, R12, R3, 0x5 ;  /* 0x000000030c0c7211 */ /* 0x000fe200078e28ff */
[----:B------:R-:W-:Y:S01]  /*1230*/  IMAD.WIDE R26, R27, R19, c[0x0][0x168] ;  /* 0x00005a001b1a7625 */ /* 0x000fe200078e0213 */
[----:B------:R-:W-:Y:S01]  /*1240*/  LOP3.LUT R14, R11, 0x70, RZ, 0xfc, !PT ;  /* 0x000000700b0e7812 */ /* 0x000fe200078efcff */
[----:B------:R-:W-:Y:S01]  /*1250*/  CS2R R40, SRZ ;  /* 0x0000000000287805 */ /* 0x000fe2000001ff00 */
[----:B------:R-:W-:Y:S01]  /*1260*/  SEL R46, R2, R7, !P4 ;  /* 0x00000007022e7207 */ /* 0x000fe20006000000 */
[----:B------:R-:W-:Y:S01]  /*1270*/  IMAD.WIDE R6, R6, R19, c[0x0][0x160] ;  /* 0x0000580006067625 */ /* 0x000fe200078e0213 */
[----:B------:R-:W-:Y:S01]  /*1280*/  SEL R48, R2, R9, !P4 ;  /* 0x0000000902307207 */ /* 0x000fe20006000000 */
[----:B------:R-:W-:Y:S01]  /*1290*/  CS2R R38, SRZ ;  /* 0x0000000000267805 */ /* 0x000fe2000001ff00 */
[----:B------:R-:W-:Y:S01]  /*12a0*/  LOP3.LUT R13, R13, 0xffffff00, RZ, 0xc0, !PT ;  /* 0xffffff000d0d7812 */ /* 0x000fe200078ec0ff */
[----:B------:R-:W-:Y:S01]  /*12b0*/  IMAD.WIDE R8, R8, R19, c[0x0][0x160] ;  /* 0x0000580008087625 */ /* 0x000fe200078e0213 */
[----:B------:R-:W-:-:S02]  /*12c0*/  SHF.L.U32 R235, R10, 0x2, RZ ;  /* 0x000000020aeb7819 */ /* 0x000fc400000006ff */
[----:B------:R-:W-:Y:S01]  /*12d0*/  SHF.L.U32 R234, R12, 0x2, RZ ;  /* 0x000000020cea7819 */ /* 0x000fe200000006ff */
[--C-:B------:R-:W-:Y:S01]  /*12e0*/  IMAD R10, R42, 0x238, R3.reuse ;  /* 0x000002382a0a7824 */ /* 0x100fe200078e0203 */
[----:B------:R-:W-:Y:S01]  /*12f0*/  IADD3 R242, P1, R4, 0x100, RZ ;  /* 0x0000010004f27810 */ /* 0x000fe20007f3e0ff */
[--C-:B------:R-:W-:Y:S01]  /*1300*/  IMAD R12, R44, 0x238, R3.reuse ;  /* 0x000002382c0c7824 */ /* 0x100fe200078e0203 */
[----:B------:R-:W-:Y:S01]  /*1310*/  LEA R14, R14, R3, 0x5 ;  /* 0x000000030e0e7211 */ /* 0x000fe200078e28ff */
[--C-:B------:R-:W-:Y:S01]  /*1320*/  IMAD R17, R48, 0x238, R3.reuse ;  /* 0x0000023830117824 */ /* 0x100fe200078e0203 */
[----:B------:R-:W-:Y:S01]  /*1330*/  IADD3 R30, R30, -R13, RZ ;  /* 0x8000000d1e1e7210 */ /* 0x000fe20007ffe0ff */
[----:B------:R-:W-:Y:S01]  /*1340*/  IMAD.WIDE R12, R12, R19, c[0x0][0x160] ;  /* 0x000058000c0c7625 */ /* 0x000fe200078e0213 */
[C---:B------:R-:W-:Y:S01]  /*1350*/  LOP3.LUT R2, R11.reuse, 0x10, RZ, 0xfc, !PT ;  /* 0x000000100b027812 */ /* 0x040fe200078efcff */
[----:B------:R-:W-:Y:S01]  /*1360*/  CS2R R44, SRZ ;  /* 0x00000000002c7805 */ /* 0x000fe2000001ff00 */
[----:B------:R-:W-:Y:S01]  /*1370*/  LEA R240, R11, R3, 0x5 ;  /* 0x000000030bf07211 */ /* 0x000fe200078e28ff */
[----:B------:R-:W-:Y:S01]  /*1380*/  IMAD.WIDE R10, R10, R19, c[0x0][0x160] ;  /* 0x000058000a0a7625 */ /* 0x000fe200078e0213 */
[----:B------:R-:W-:Y:S01]  /*1390*/  IADD3.X R241, RZ, R5, RZ, P1, !PT ;  /* 0x00000005fff17210 */ /* 0x000fe20000ffe4ff */
[----:B------:R-:W-:Y:S01]  /*13a0*/  CS2R R48, SRZ ;  /* 0x0000000000307805 */ /* 0x000fe2000001ff00 */
[----:B------:R-:W-:Y:S01]  /*13b0*/  SHF.L.U32 R233, R14, 0x2, RZ ;  /* 0x000000020ee97819 */ /* 0x000fe200000006ff */
[--C-:B------:R-:W-:Y:S01]  /*13c0*/  IMAD R14, R46, 0x238, R3.reuse ;  /* 0x000002382e0e7824 */ /* 0x100fe200078e0203 */
[----:B------:R-:W-:Y:S01]  /*13d0*/  IADD3 R244, P0, R6, 0x100, RZ ;  /* 0x0000010006f47810 */ /* 0x000fe20007f1e0ff */
[----:B------:R-:W-:Y:S01]  /*13e0*/  IMAD R33, R30, 0x238, R3 ;  /* 0x000002381e217824 */ /* 0x000fe200078e0203 */
[----:B------:R-:W-:Y:S01]  /*13f0*/  IADD3 R246, P1, R8, 0x100, RZ ;  /* 0x0000010008f67810 */ /* 0x000fe20007f3e0ff */
[----:B------:R-:W-:Y:S01]  /*1400*/  IMAD.WIDE R14, R14, R19, c[0x0][0x160] ;  /* 0x000058000e0e7625 */ /* 0x000fe200078e0213 */
[----:B------:R-:W-:Y:S01]  /*1410*/  IADD3.X R243, RZ, R7, RZ, P0, !PT ;  /* 0x00000007fff37210 */ /* 0x000fe200007fe4ff */
[----:B------:R-:W-:Y:S01]  /*1420*/  CS2R R46, SRZ ;  /* 0x00000000002e7805 */ /* 0x000fe2000001ff00 */
[----:B------:R-:W-:Y:S01]  /*1430*/  IADD3.X R245, RZ, R9, RZ, P1, !PT ;  /* 0x00000009fff57210 */ /* 0x000fe20000ffe4ff */
[-C--:B------:R-:W-:Y:S01]  /*1440*/  IMAD.WIDE R16, R17, R19.reuse, c[0x0][0x160] ;  /* 0x0000580011107625 */ /* 0x080fe200078e0213 */
[----:B------:R-:W-:Y:S01]  /*1450*/  IADD3 R248, P0, R10, 0x100, RZ ;  /* 0x000001000af87810 */ /* 0x000fe20007f1e0ff */
[----:B------:R-:W-:Y:S01]  /*1460*/  CS2R R42, SRZ ;  /* 0x00000000002a7805 */ /* 0x000fe2000001ff00 */
[----:B------:R-:W-:Y:S01]  /*1470*/  IADD3 R250, P1, R12, 0x100, RZ ;  /* 0x000001000cfa7810 */ /* 0x000fe20007f3e0ff */
[----:B------:R-:W-:Y:S01]  /*1480*/  IMAD.WIDE R28, R29, R19, c[0x0][0x168] ;  /* 0x00005a001d1c7625 */ /* 0x000fe200078e0213 */
[----:B------:R-:W-:-:S02]  /*1490*/  IADD3.X R247, RZ, R11, RZ, P0, !PT ;  /* 0x0000000bfff77210 */ /* 0x000fc400007fe4ff */
[----:B------:R-:W-:Y:S01]  /*14a0*/  IADD3.X R249, RZ, R13, RZ, P1, !PT ;  /* 0x0000000dfff97210 */ /* 0x000fe20000ffe4ff */
[----:B------:R-:W-:Y:S01]  /*14b0*/  IMAD.WIDE R30, R31, R19, c[0x0][0x168] ;  /* 0x00005a001f1e7625 */ /* 0x000fe200078e0213 */
[----:B------:R-:W-:Y:S02]  /*14c0*/  LEA R2, R2, R3, 0x5 ;  /* 0x0000000302027211 */ /* 0x000fe400078e28ff */
[----:B------:R-:W-:Y:S01]  /*14d0*/  IADD3 R252, P0, R14, 0x100, RZ ;  /* 0x000001000efc7810 */ /* 0x000fe20007f1e0ff */
[-C--:B------:R-:W-:Y:S01]  /*14e0*/  IMAD.WIDE R32, R33, R19.reuse, c[0x0][0x168] ;  /* 0x00005a0021207625 */ /* 0x080fe200078e0213 */
[----:B------:R-:W-:Y:S02]  /*14f0*/  IADD3 R0, P1, R16, 0x100, RZ ;  /* 0x0000010010007810 */ /* 0x000fe40007f3e0ff */
[----:B------:R-:W-:Y:S01]  /*1500*/  SHF.L.U32 R239, R2, 0x2, RZ ;  /* 0x0000000202ef7819 */ /* 0x000fe200000006ff */
[----:B------:R-:W-:Y:S01]  /*1510*/  IMAD.WIDE R34, R34, R19, c[0x0][0x168] ;  /* 0x00005a0022227625 */ /* 0x000fe200078e0213 */
[----:B------:R-:W-:Y:S01]  /*1520*/  IADD3.X R251, RZ, R15, RZ, P0, !PT ;  /* 0x0000000ffffb7210 */ /* 0x000fe200007fe4ff */
[----:B------:R1:W-:Y:S01]  /*1530*/  STL [R1+0x4], R0 ;  /* 0x0000040001007387 */ /* 0x0003e20000100800 */
[----:B------:R-:W-:Y:S01]  /*1540*/  SHF.L.U32 R240, R240, 0x2, RZ ;  /* 0x00000002f0f07819 */ /* 0x000fe200000006ff */
[----:B------:R-:W-:Y:S01]  /*1550*/  IMAD.WIDE R18, R18, R19, c[0x0][0x160] ;  /* 0x0000580012127625 */ /* 0x000fe200078e0213 */
[----:B------:R-:W-:-:S03]  /*1560*/  IADD3 R3, -R3, 0x1f8, RZ ;  /* 0x000001f803037810 */ /* 0x000fc60007ffe1ff */
[----:B------:R2:W-:Y:S01]  /*1570*/  LDGSTS.E.BYPASS.128 [R240], [R4.64] ;  /* 0x0000000004f07fae */ /* 0x0005e2000b901c48 */
[----:B------:R-:W-:Y:S02]  /*1580*/  IADD3 R2, P0, R18, 0x100, RZ ;  /* 0x0000010012027810 */ /* 0x000fe40007f1e0ff */
[----:B-1----:R-:W-:Y:S01]  /*1590*/  IADD3.X R0, RZ, R17, RZ, P1, !PT ;  /* 0x00000011ff007210 */ /* 0x002fe20000ffe4ff */
[----:B------:R2:W-:Y:S04]  /*15a0*/  LDGSTS.E.BYPASS.128 [R239], [R6.64] ;  /* 0x0000000006ef7fae */ /* 0x0005e8000b901c48 */
[----:B------:R1:W-:Y:S04]  /*15b0*/  STL [R1+0xc], R2 ;  /* 0x00000c0201007387 */ /* 0x0003e80000100800 */
[----:B------:R3:W-:Y:S04]  /*15c0*/  STL [R1], R0 ;  /* 0x0000000001007387 */ /* 0x0007e80000100800 */
[----:B------:R2:W-:Y:S01]  /*15d0*/  LDGSTS.E.BYPASS.128 [R238], [R8.64] ;  /* 0x0000000008ee7fae */ /* 0x0005e2000b901c48 */
[----:B-1----:R-:W-:-:S03]  /*15e0*/  IADD3 R2, P1, R20, 0x100, RZ ;  /* 0x0000010014027810 */ /* 0x002fc60007f3e0ff */
[----:B------:R2:W-:Y:S01]  /*15f0*/  LDGSTS.E.BYPASS.128 [R237], [R10.64] ;  /* 0x000000000aed7fae */ /* 0x0005e2000b901c48 */
[----:B---3--:R-:W-:-:S03]  /*1600*/  IADD3.X R0, RZ, R19, RZ, P0, !PT ;  /* 0x00000013ff007210 */ /* 0x008fc600007fe4ff */
[----:B------:R1:W-:Y:S04]  /*1610*/  LDGSTS.E.BYPASS.128 [R236], [R12.64] ;  /* 0x000000000cec7fae */ /* 0x0003e8000b901c48 */
[----:B------:R3:W-:Y:S04]  /*1620*/  LDGSTS.E.BYPASS.128 [R235], [R14.64] ;  /* 0x000000000eeb7fae */ /* 0x0007e8000b901c48 */
[----:B------:R2:W-:Y:S04]  /*1630*/  LDGSTS.E.BYPASS.128 [R234], [R16.64] ;  /* 0x0000000010ea7fae */ /* 0x0005e8000b901c48 */
[----:B------:R4:W-:Y:S04]  /*1640*/  STL [R1+0x14], R2 ;  /* 0x0000140201007387 */ /* 0x0009e80000100800 */
[----:B------:R2:W-:Y:S04]  /*1650*/  LDGSTS.E.BYPASS.128 [R233], [R18.64] ;  /* 0x0000000012e97fae */ /* 0x0005e8000b901c48 */
[----:B------:R5:W-:Y:S01]  /*1660*/  STL [R1+0x8], R0 ;  /* 0x0000080001007387 */ /* 0x000be20000100800 */
[----:B----4-:R-:W-:-:S03]  /*1670*/  IADD3 R2, P0, R22, 0x100, RZ ;  /* 0x0000010016027810 */ /* 0x010fc60007f1e0ff */
[----:B------:R-:W0:Y:S04]  /*1680*/  LDGDEPBAR ;  /* 0x00000000000079af */ /* 0x000e280000000000 */
[----:B------:R4:W-:Y:S01]  /*1690*/  LDGSTS.E.BYPASS.128 [R240+0x8000], [R20.64] ;  /* 0x0800000014f07fae */ /* 0x0009e2000b901c48 */
[----:B-----5:R-:W-:-:S03]  /*16a0*/  IADD3.X R0, RZ, R21, RZ, P1, !PT ;  /* 0x00000015ff007210 */ /* 0x020fc60000ffe4ff */
[----:B------:R5:W-:Y:S04]  /*16b0*/  LDGSTS.E.BYPASS.128 [R239+0x8000], [R22.64] ;  /* 0x0800000016ef7fae */ /* 0x000be8000b901c48 */
[----:B------:R2:W-:Y:S04]  /*16c0*/  LDGSTS.E.BYPASS.128 [R238+0x8000], [R24.64] ;  /* 0x0800000018ee7fae */ /* 0x0005e8000b901c48 */
[----:B------:R2:W-:Y:S04]  /*16d0*/  LDGSTS.E.BYPASS.128 [R237+0x8000], [R26.64] ;  /* 0x080000001aed7fae */ /* 0x0005e8000b901c48 */
[----:B------:R1:W-:Y:S04]  /*16e0*/  STL [R1+0x1c], R2 ;  /* 0x00001c0201007387 */ /* 0x0003e80000100800 */
[----:B------:R2:W-:Y:S04]  /*16f0*/  LDGSTS.E.BYPASS.128 [R236+0x8000], [R28.64] ;  /* 0x080000001cec7fae */ /* 0x0005e8000b901c48 */
[----:B------:R2:W-:Y:S01]  /*1700*/  STL [R1+0x10], R0 ;  /* 0x0000100001007387 */ /* 0x0005e20000100800 */
[----:B-1----:R-:W-:-:S03]  /*1710*/  IADD3 R2, P1, R24, 0x100, RZ ;  /* 0x0000010018027810 */ /* 0x002fc60007f3e0ff */
[----:B------:R1:W-:Y:S04]  /*1720*/  LDGSTS.E.BYPASS.128 [R235+0x8000], [R30.64] ;  /* 0x080000001eeb7fae */ /* 0x0003e8000b901c48 */
[----:B------:R1:W-:Y:S01]  /*1730*/  LDGSTS.E.BYPASS.128 [R234+0x8000], [R32.64] ;  /* 0x0800000020ea7fae */ /* 0x0003e2000b901c48 */
[----:B--2---:R-:W-:-:S03]  /*1740*/  IADD3.X R0, RZ, R23, RZ, P0, !PT ;  /* 0x00000017ff007210 */ /* 0x004fc600007fe4ff */
[----:B------:R2:W-:Y:S04]  /*1750*/  LDGSTS.E.BYPASS.128 [R233+0x8000], [R34.64] ;  /* 0x0800000022e97fae */ /* 0x0005e8000b901c48 */
[----:B------:R-:W0:Y:S04]  /*1760*/  LDGDEPBAR ;  /* 0x00000000000079af */ /* 0x000e280000000000 */
[----:B------:R-:W-:Y:S06]  /*1770*/  BAR.SYNC 0x0 ;  /* 0x0000000000007b1d */ /* 0x000fec0000000000 */
[----:B------:R1:W-:Y:S04]  /*1780*/  STL [R1+0x24], R2 ;  /* 0x0000240201007387 */ /* 0x0003e80000100800 */
[----:B------:R-:W-:Y:S01]  /*1790*/  @!PT LDS RZ, [RZ] ;  /* 0x00000000fffff984 */ /* 0x000fe20000000800 */
[----:B------:R-:W-:Y:S01]  /*17a0*/  @!PT LDS RZ, [RZ] ;  /* 0x00000000fffff984 */ /* 0x000fe20000000800 */
[----:B------:R-:W-:Y:S01]  /*17b0*/  @!PT LDS RZ, [RZ] ;  /* 0x00000000fffff984 */ /* 0x000fe20000000800 */
[----:B------:R2:W-:Y:S04]  /*17c0*/  LDGSTS.E.BYPASS.128 [R240+0x4000], [R4.64+0x80] ;  /* 0x0400008004f07fae */ /* 0x0005e8000b901c48 */
[----:B------:R2:W-:Y:S01]  /*17d0*/  STL [R1+0x18], R0 ;  /* 0x0000180001007387 */ /* 0x0005e20000100800 */
[----:B-1----:R-:W-:-:S03]  /*17e0*/  IADD3 R2, P0, R26, 0x100, RZ ;  /* 0x000001001a027810 */ /* 0x002fc60007f1e0ff */
[----:B------:R1:W-:Y:S04]  /*17f0*/  LDGSTS.E.BYPASS.128 [R239+0x4000], [R6.64+0x80] ;  /* 0x0400008006ef7fae */ /* 0x0003e8000b901c48 */
[----:B------:R1:W-:Y:S01]  /*1800*/  LDGSTS.E.BYPASS.128 [R238+0x4000], [R8.64+0x80] ;  /* 0x0400008008ee7fae */ /* 0x0003e2000b901c48 */
[----:B--2---:R-:W-:-:S03]  /*1810*/  IADD3.X R0, RZ, R25, RZ, P1, !PT ;  /* 0x00000019ff007210 */ /* 0x004fc60000ffe4ff */
[----:B------:R1:W-:Y:S04]  /*1820*/  LDGSTS.E.BYPASS.128 [R237+0x4000], [R10.64+0x80] ;  /* 0x040000800aed7fae */ /* 0x0003e8000b901c48 */
[----:B------:R2:W-:Y:S04]  /*1830*/  LDGSTS.E.BYPASS.128 [R236+0x4000], [R12.64+0x80] ;  /* 0x040000800cec7fae */ /* 0x0005e8000b901c48 */
[----:B------:R3:W-:Y:S04]  /*1840*/  LDGSTS.E.BYPASS.128 [R235+0x4000], [R14.64+0x80] ;  /* 0x040000800eeb7fae */ /* 0x0007e8000b901c48 */
[----:B------:R1:W-:Y:S04]  /*1850*/  STL [R1+0x2c], R2 ;  /* 0x00002c0201007387 */ /* 0x0003e80000100800 */
[----:B------:R4:W-:Y:S01]  /*1860*/  LDGSTS.E.BYPASS.128 [R234+0x4000], [R16.64+0x80] ;  /* 0x0400008010ea7fae */ /* 0x0009e2000b901c48 */
[----:B--2---:R-:W-:-:S03]  /*1870*/  CS2R R12, SRZ ;  /* 0x00000000000c7805 */ /* 0x004fc6000001ff00 */
[----:B------:R2:W-:Y:S01]  /*1880*/  STL [R1+0x20], R0 ;  /* 0x0000200001007387 */ /* 0x0005e20000100800 */
[----:B---3--:R-:W-:Y:S01]  /*1890*/  CS2R R14, SRZ ;  /* 0x00000000000e7805 */ /* 0x008fe2000001ff00 */
[----:B-1----:R-:W-:Y:S02]  /*18a0*/  IADD3 R2, P1, R28, 0x100, RZ ;  /* 0x000001001c027810 */ /* 0x002fe40007f3e0ff */
[----:B------:R1:W-:Y:S04]  /*18b0*/  LDGSTS.E.BYPASS.128 [R233+0x4000], [R18.64+0x80] ;  /* 0x0400008012e97fae */ /* 0x0003e8000b901c48 */
[----:B------:R-:W0:Y:S01]  /*18c0*/  LDGDEPBAR ;  /* 0x00000000000079af */ /* 0x000e220000000000 */
[----:B--2---:R-:W-:-:S03]  /*18d0*/  IADD3.X R0, RZ, R27, RZ, P0, !PT ;  /* 0x0000001bff007210 */ /* 0x004fc600007fe4ff */
[----:B------:R4:W-:Y:S04]  /*18e0*/  LDGSTS.E.BYPASS.128 [R240+0xc000], [R20.64+0x80] ;  /* 0x0c00008014f07fae */ /* 0x0009e8000b901c48 */
[----:B------:R5:W-:Y:S04]  /*18f0*/  LDGSTS.E.BYPASS.128 [R239+0xc000], [R22.64+0x80] ;  /* 0x0c00008016ef7fae */ /* 0x000be8000b901c48 */
[----:B------:R1:W-:Y:S04]  /*1900*/  LDGSTS.E.BYPASS.128 [R238+0xc000], [R24.64+0x80] ;  /* 0x0c00008018ee7fae */ /* 0x0003e8000b901c48 */
[----:B------:R2:W-:Y:S01]  /*1910*/  STL [R1+0x34], R2 ;  /* 0x0000340201007387 */ /* 0x0005e20000100800 */
[----:B----4-:R-:W-:-:S03]  /*1920*/  CS2R R20, SRZ ;  /* 0x0000000000147805 */ /* 0x010fc6000001ff00 */
[----:B------:R1:W-:Y:S01]  /*1930*/  LDGSTS.E.BYPASS.128 [R237+0xc000], [R26.64+0x80] ;  /* 0x0c0000801aed7fae */ /* 0x0003e2000b901c48 */
[----:B-----5:R-:W-:-:S03]  /*1940*/  CS2R R22, SRZ ;  /* 0x0000000000167805 */ /* 0x020fc6000001ff00 */
[----:B------:R3:W-:Y:S01]  /*1950*/  STL [R1+0x28], R0 ;  /* 0x0000280001007387 */ /* 0x0007e20000100800 */
[----:B--2---:R-:W-:-:S03]  /*1960*/  IADD3 R2, P0, R30, 0x100, RZ ;  /* 0x000001001e027810 */ /* 0x004fc60007f1e0ff */
[----:B------:R2:W-:Y:S04]  /*1970*/  LDGSTS.E.BYPASS.128 [R236+0xc000], [R28.64+0x80] ;  /* 0x0c0000801cec7fae */ /* 0x0005e8000b901c48 */
[----:B------:R4:W-:Y:S01]  /*1980*/  LDGSTS.E.BYPASS.128 [R235+0xc000], [R30.64+0x80] ;  /* 0x0c0000801eeb7fae */ /* 0x0009e2000b901c48 */
[----:B---3--:R-:W-:-:S03]  /*1990*/  IADD3.X R0, RZ, R29, RZ, P1, !PT ;  /* 0x0000001dff007210 */ /* 0x008fc60000ffe4ff */
[----:B------:R3:W-:Y:S04]  /*19a0*/  LDGSTS.E.BYPASS.128 [R234+0xc000], [R32.64+0x80] ;  /* 0x0c00008020ea7fae */ /* 0x0007e8000b901c48 */
[----:B------:R5:W-:Y:S01]  /*19b0*/  LDGSTS.E.BYPASS.128 [R233+0xc000], [R34.64+0x80] ;  /* 0x0c00008022e97fae */ /* 0x000be2000b901c48 */
[----:B--2---:R-:W-:Y:S01]  /*19c0*/  CS2R R28, SRZ ;  /* 0x00000000001c7805 */ /* 0x004fe2000001ff00 */
[----:B------:R-:W-:Y:S02]  /*19d0*/  UMOV UR8, 0x8000 ;  /* 0x0000800000087882 */ /* 0x000fe40000000000 */
[----:B------:R2:W-:Y:S04]  /*19e0*/  STL [R1+0x3c], R2 ;  /* 0x00003c0201007387 */ /* 0x0005e80000100800 */
[----:B------:R-:W0:Y:S04]  /*19f0*/  LDGDEPBAR ;  /* 0x00000000000079af */ /* 0x000e280000000000 */
[----:B------:R1:W-:Y:S01]  /*1a00*/  STL [R1+0x30], R0 ;  /* 0x0000300001007387 */ /* 0x0003e20000100800 */
[----:B--2---:R-:W-:-:S05]  /*1a10*/  IADD3 R2, P1, R32, 0x100, RZ ;  /* 0x0000010020027810 */ /* 0x004fca0007f3e0ff */
[----:B------:R2:W-:Y:S01]  /*1a20*/  STL [R1+0x44], R2 ;  /* 0x0000440201007387 */ /* 0x0005e20000100800 */
[----:B-1----:R-:W-:Y:S02]  /*1a30*/  IADD3.X R0, RZ, R31, RZ, P0, !PT ;  /* 0x0000001fff007210 */ /* 0x002fe400007fe4ff */
[----:B----4-:R-:W-:-:S03]  /*1a40*/  CS2R R30, SRZ ;  /* 0x00000000001e7805 */ /* 0x010fc6000001ff00 */
[----:B------:R1:W-:Y:S01]  /*1a50*/  STL [R1+0x38], R0 ;  /* 0x0000380001007387 */ /* 0x0003e20000100800 */
[----:B--2---:R-:W-:Y:S01]  /*1a60*/  IADD3 R2, P0, R34, 0x100, RZ ;  /* 0x0000010022027810 */ /* 0x004fe20007f1e0ff */
[----:B------:R-:W-:-:S04]  /*1a70*/  DEPBAR.LE SB0, 0x2 ;  /* 0x000080800000791a */ /* 0x000fc80000000000 */
[----:B------:R2:W-:Y:S01]  /*1a80*/  STL [R1+0x4c], R2 ;  /* 0x00004c0201007387 */ /* 0x0005e20000100800 */
[----:B-1----:R-:W-:Y:S02]  /*1a90*/  IADD3.X R0, RZ, R33, RZ, P1, !PT ;  /* 0x00000021ff007210 */ /* 0x002fe40000ffe4ff */
[----:B---3--:R-:W-:-:S03]  /*1aa0*/  CS2R R32, SRZ ;  /* 0x0000000000207805 */ /* 0x008fc6000001ff00 */
[----:B------:R1:W-:Y:S01]  /*1ab0*/  STL [R1+0x40], R0 ;  /* 0x0000400001007387 */ /* 0x0003e20000100800 */
[----:B--2---:R-:W-:Y:S02]  /*1ac0*/  MOV R2, 0x1 ;  /* 0x0000000100027802 */ /* 0x004fe40000000f00 */
[----:B-1----:R-:W-:Y:S02]  /*1ad0*/  IADD3.X R0, RZ, R35, RZ, P0, !PT ;  /* 0x00000023ff007210 */ /* 0x002fe400007fe4ff */
[----:B-----5:R-:W-:-:S03]  /*1ae0*/  CS2R R34, SRZ ;  /* 0x0000000000227805 */ /* 0x020fc6000001ff00 */
[----:B------:R1:W-:Y:S02]  /*1af0*/  STL [R1+0x48], R0 ;  /* 0x0000480001007387 */ /* 0x0003e40000100800 */
[----:B-1----:R-:W-:-:S05]  /*1b00*/  IMNMX.U32 R0, R3, 0x1f8, PT ;  /* 0x000001f803007817 */ /* 0x002fca0003800000 */
[----:B------:R-:W-:Y:S04]  /*1b10*/  STL [R1+0x50], R0 ;  /* 0x0000500001007387 */ /* 0x000fe80000100800 */
[----:B------:R-:W-:Y:S06]  /*1b20*/  BAR.SYNC 0x0 ;  /* 0x0000000000007b1d */ /* 0x000fec0000000000 */
.L_x_1:
[----:B------:R-:W1:Y:S04]  /*1b30*/  S2R R3, SR_TID.X ;  /* 0x0000000000037919 */ /* 0x000e680000002100 */
[----:B------:R-:W2:Y:S01]  /*1b40*/  S2R R0, SR_TID.X ;  /* 0x0000000000007919 */ /* 0x000ea20000002100 */
[----:B-1----:R-:W-:-:S04]  /*1b50*/  SHF.L.U32 R3, R3, 0x2, RZ ;  /* 0x0000000203037819 */ /* 0x002fc800000006ff */
[----:B------:R-:W-:Y:S02]  /*1b60*/  LOP3.LUT R3, R3, 0x7c, RZ, 0xc0, !PT ;  /* 0x0000007c03037812 */ /* 0x000fe400078ec0ff */
[----:B--2---:R-:W-:Y:S02]  /*1b70*/  SHF.L.U32 R0, R0, 0x2, RZ ;  /* 0x0000000200007819 */ /* 0x004fe400000006ff */
[----:B------:R-:W-:Y:S02]  /*1b80*/  LEA R9, R3, UR8, 0x7 ;  /* 0x0000000803097c11 */ /* 0x000fe4000f8e38ff */
[----:B------:R-:W-:-:S03]  /*1b90*/  LOP3.LUT R0, R0, 0x780, RZ, 0xc0, !PT ;  /* 0x0000078000007812 */ /* 0x000fc600078ec0ff */
[----:B------:R-:W-:Y:S04]  /*1ba0*/  LDS.128 R160, [R9+0x80] ;  /* 0x0000800009a07984 */ /* 0x000fe80000000c00 */
[----:B------:R-:W1:Y:S04]  /*1bb0*/  LDS.128 R4, [R0.X4+UR5] ;  /* 0x0000000500047984 */ /* 0x000e680008004c00 */
[----:B------:R-:W2:Y:S04]  /*1bc0*/  LDS.128 R156, [R9+0x180] ;  /* 0x00018000099c7984 */ /* 0x000ea80000000c00 */
[----:B------:R-:W3:Y:S04]  /*1bd0*/  LDS.128 R152, [R9] ;  /* 0x0000000009987984 */ /* 0x000ee80000000c00 */
[----:B------:R-:W4:Y:S04]  /*1be0*/  LDS.128 R68, [R9+0x100] ;  /* 0x0001000009447984 */ /* 0x000f280000000c00 */
[----:B------:R-:W5:Y:S04]  /*1bf0*/  LDS.128 R24, [R0.X4+UR5+0x80] ;  /* 0x0000800500187984 */ /* 0x000f680008004c00 */
[----:B------:R-:W5:Y:S01]  /*1c00*/  LDS.128 R16, [R0.X4+UR5+0x100] ;  /* 0x0001000500107984 */ /* 0x000f620008004c00 */
[C---:B-1----:R-:W-:Y:S01]  /*1c10*/  FFMA R8, R4.reuse, R160, R85 ;  /* 0x000000a004087223 */ /* 0x042fe20000000055 */
[----:B--2---:R-:W-:-:S03]  /*1c20*/  FFMA R10, R4, R156, R87 ;  /* 0x0000009c040a7223 */ /* 0x004fc60000000057 */
[C---:B------:R-:W-:Y:S01]  /*1c30*/  FFMA R11, R5.reuse, R161, R8 ;  /* 0x000000a1050b7223 */ /* 0x040fe20000000008 */
[C---:B---3--:R-:W-:Y:S01]  /*1c40*/  FFMA R84, R4.reuse, R152, R84 ;  /* 0x0000009804547223 */ /* 0x048fe20000000054 */
[C---:B------:R-:W-:Y:S01]  /*1c50*/  FFMA R3, R5.reuse, R157, R10 ;  /* 0x0000009d05037223 */ /* 0x040fe2000000000a */
[----:B----4-:R-:W-:Y:S02]  /*1c60*/  FFMA R4, R4, R68, R86 ;  /* 0x0000004404047223 */ /* 0x010fe40000000056 */
[C---:B------:R-:W-:Y:S01]  /*1c70*/  FFMA R165, R5.reuse, R153, R84 ;  /* 0x0000009905a57223 */ /* 0x040fe20000000054 */
[C---:B------:R-:W-:Y:S01]  /*1c80*/  FFMA R164, R6.reuse, R158, R3 ;  /* 0x0000009e06a47223 */ /* 0x040fe20000000003 */
[----:B------:R-:W1:Y:S01]  /*1c90*/  LDS.128 R84, [R0.X4+UR5+0x180] ;  /* 0x0001800500547984 */ /* 0x000e620008004c00 */
[----:B------:R-:W-:Y:S01]  /*1ca0*/  FFMA R5, R5, R69, R4 ;  /* 0x0000004505057223 */ /* 0x000fe20000000004 */
[C---:B------:R-:W-:Y:S01]  /*1cb0*/  FFMA R4, R6.reuse, R162, R11 ;  /* 0x000000a206047223 */ /* 0x040fe2000000000b */
[----:B------:R-:W-:Y:S01]  /*1cc0*/  FFMA R8, R6, R154, R165 ;  /* 0x0000009a06087223 */ /* 0x000fe200000000a5 */
[----:B-----5:R-:W-:Y:S01]  /*1cd0*/  FFMA R34, R24, R68, R34 ;  /* 0x0000004418227223 */ /* 0x020fe20000000022 */
[----:B------:R-:W-:Y:S01]  /*1ce0*/  FFMA R10, R6, R70, R5 ;  /* 0x00000046060a7223 */ /* 0x000fe20000000005 */
[C---:B------:R-:W-:Y:S01]  /*1cf0*/  FFMA R5, R7.reuse, R163, R4 ;  /* 0x000000a307057223 */ /* 0x040fe20000000004 */
[C---:B------:R-:W-:Y:S01]  /*1d00*/  FFMA R4, R7.reuse, R155, R8 ;  /* 0x0000009b07047223 */ /* 0x040fe20000000008 */
[C---:B------:R-:W-:Y:S01]  /*1d10*/  FFMA R8, R24.reuse, R160, R33 ;  /* 0x000000a018087223 */ /* 0x040fe20000000021 */
[C---:B------:R-:W-:Y:S01]  /*1d20*/  FFMA R3, R7.reuse, R71, R10 ;  /* 0x0000004707037223 */ /* 0x040fe2000000000a */
[C---:B------:R-:W-:Y:S01]  /*1d30*/  FFMA R10, R24.reuse, R156, R35 ;  /* 0x0000009c180a7223 */ /* 0x040fe20000000023 */
[----:B------:R-:W-:Y:S01]  /*1d40*/  FFMA R24, R24, R152, R32 ;  /* 0x0000009818187223 */ /* 0x000fe20000000020 */
[----:B------:R-:W-:Y:S01]  /*1d50*/  FFMA R6, R7, R159, R164 ;  /* 0x0000009f07067223 */ /* 0x000fe200000000a4 */
[C---:B------:R-:W-:Y:S01]  /*1d60*/  FFMA R11, R25.reuse, R69, R34 ;  /* 0x00000045190b7223 */ /* 0x040fe20000000022 */
[C---:B------:R-:W-:Y:S01]  /*1d70*/  FFMA R7, R25.reuse, R157, R10 ;  /* 0x0000009d19077223 */ /* 0x040fe2000000000a */
[C---:B------:R-:W-:Y:S01]  /*1d80*/  FFMA R165, R25.reuse, R161, R8 ;  /* 0x000000a119a57223 */ /* 0x040fe20000000008 */
[----:B------:R-:W-:Y:S01]  /*1d90*/  FFMA R25, R25, R153, R24 ;  /* 0x0000009919197223 */ /* 0x000fe20000000018 */
[----:B------:R-:W2:Y:S01]  /*1da0*/  LDS.128 R32, [R0.X4+UR5+0x800] ;  /* 0x0008000500207984 */ /* 0x000ea20008004c00 */
[C---:B------:R-:W-:Y:S01]  /*1db0*/  FFMA R10, R26.reuse, R70, R11 ;  /* 0x000000461a0a7223 */ /* 0x040fe2000000000b */
[C---:B------:R-:W-:Y:S01]  /*1dc0*/  FFMA R24, R26.reuse, R158, R7 ;  /* 0x0000009e1a187223 */ /* 0x040fe20000000007 */
[C---:B------:R-:W-:Y:S01]  /*1dd0*/  FFMA R8, R26.reuse, R154, R25 ;  /* 0x0000009a1a087223 */ /* 0x040fe20000000019 */
[----:B------:R-:W-:Y:S01]  /*1de0*/  FFMA R26, R26, R162, R165 ;  /* 0x000000a21a1a7223 */ /* 0x000fe200000000a5 */
[C---:B------:R-:W-:Y:S01]  /*1df0*/  FFMA R11, R27.reuse, R71, R10 ;  /* 0x000000471b0b7223 */ /* 0x040fe2000000000a */
        /* <DEDUP_REMOVED lines=10> */
[----:B------:R-:W3:Y:S01]  /*1ea0*/  LDS.128 R24, [R0.X4+UR5+0x880] ;  /* 0x0008800500187984 */ /* 0x000ee20008004c00 */
[----:B------:R-:W-:Y:S01]  /*1eb0*/  FFMA R17, R17, R153, R12 ;  /* 0x0000009911117223 */ /* 0x000fe2000000000c */
[C---:B------:R-:W-:Y:S01]  /*1ec0*/  FFMA R14, R18.reuse, R70, R15 ;  /* 0x00000046120e7223 */ /* 0x040fe2000000000f */
[C---:B------:R-:W-:Y:S01]  /*1ed0*/  FFMA R164, R18.reuse, R158, R13 ;  /* 0x0000009e12a47223 */ /* 0x040fe2000000000d */
[C---:B------:R-:W-:Y:S01]  /*1ee0*/  FFMA R12, R18.reuse, R162, R165 ;  /* 0x000000a2120c7223 */ /* 0x040fe200000000a5 */
[----:B------:R-:W-:Y:S01]  /*1ef0*/  FFMA R16, R18, R154, R17 ;  /* 0x0000009a12107223 */ /* 0x000fe20000000011 */
[C---:B------:R-:W-:Y:S01]  /*1f00*/  FFMA R15, R19.reuse, R71, R14 ;  /* 0x00000047130f7223 */ /* 0x040fe2000000000e */
[C---:B-1----:R-:W-:Y:S01]  /*1f10*/  FFMA R82, R84.reuse, R68, R82 ;  /* 0x0000004454527223 */ /* 0x042fe20000000052 */
[C---:B------:R-:W-:Y:S01]  /*1f20*/  FFMA R18, R84.reuse, R156, R83 ;  /* 0x0000009c54127223 */ /* 0x040fe20000000053 */
[C---:B------:R-:W-:Y:S01]  /*1f30*/  FFMA R13, R19.reuse, R155, R16 ;  /* 0x0000009b130d7223 */ /* 0x040fe20000000010 */
[C---:B------:R-:W-:Y:S01]  /*1f40*/  FFMA R16, R84.reuse, R160, R81 ;  /* 0x000000a054107223 */ /* 0x040fe20000000051 */
[C---:B------:R-:W-:Y:S01]  /*1f50*/  FFMA R14, R19.reuse, R159, R164 ;  /* 0x0000009f130e7223 */ /* 0x040fe200000000a4 */
[----:B------:R-:W-:Y:S01]  /*1f60*/  FFMA R80, R84, R152, R80 ;  /* 0x0000009854507223 */ /* 0x000fe20000000050 */
[----:B------:R-:W-:Y:S01]  /*1f70*/  FFMA R12, R19, R163, R12 ;  /* 0x000000a3130c7223 */ /* 0x000fe2000000000c */
[----:B------:R-:W1:Y:S01]  /*1f80*/  LDS.128 R164, [R0.X4+UR5+0x900] ;  /* 0x0009000500a47984 */ /* 0x000e620008004c00 */
[C---:B------:R-:W-:Y:S01]  /*1f90*/  FFMA R19, R85.reuse, R69, R82 ;  /* 0x0000004555137223 */ /* 0x040fe20000000052 */
[C---:B------:R-:W-:Y:S01]  /*1fa0*/  FFMA R17, R85.reuse, R157, R18 ;  /* 0x0000009d55117223 */ /* 0x040fe20000000012 */
[C---:B------:R-:W-:Y:S01]  /*1fb0*/  FFMA R81, R85.reuse, R161, R16 ;  /* 0x000000a155517223 */ /* 0x040fe20000000010 */
[----:B------:R-:W-:Y:S01]  /*1fc0*/  FFMA R85, R85, R153, R80 ;  /* 0x0000009955557223 */ /* 0x000fe20000000050 */
[C---:B------:R-:W-:Y:S01]  /*1fd0*/  FFMA R18, R86.reuse, R70, R19 ;  /* 0x0000004656127223 */ /* 0x040fe20000000013 */
[C---:B------:R-:W-:Y:S01]  /*1fe0*/  FFMA R82, R86.reuse, R158, R17 ;  /* 0x0000009e56527223 */ /* 0x040fe20000000011 */
[C---:B------:R-:W-:Y:S01]  /*1ff0*/  FFMA R16, R86.reuse, R162, R81 ;  /* 0x000000a256107223 */ /* 0x040fe20000000051 */
[----:B------:R-:W-:Y:S01]  /*2000*/  FFMA R80, R86, R154, R85 ;  /* 0x0000009a56507223 */ /* 0x000fe20000000055 */
[C---:B------:R-:W-:Y:S01]  /*2010*/  FFMA R19, R87.reuse, R71, R18 ;  /* 0x0000004757137223 */ /* 0x040fe20000000012 */
[C---:B------:R-:W-:Y:S01]  /*2020*/  FFMA R18, R87.reuse, R159, R82 ;  /* 0x0000009f57127223 */ /* 0x040fe20000000052 */
[C---:B--2---:R-:W-:Y:S01]  /*2030*/  FFMA R82, R32.reuse, R68, R22 ;  /* 0x0000004420527223 */ /* 0x044fe20000000016 */
[C---:B------:R-:W-:Y:S01]  /*2040*/  FFMA R17, R87.reuse, R155, R80 ;  /* 0x0000009b57117223 */ /* 0x040fe20000000050 */
[C---:B------:R-:W-:Y:S01]  /*2050*/  FFMA R80, R32.reuse, R156, R23 ;  /* 0x0000009c20507223 */ /* 0x040fe20000000017 */
[C---:B------:R-:W-:Y:S01]  /*2060*/  FFMA R22, R32.reuse, R160, R21 ;  /* 0x000000a020167223 */ /* 0x040fe20000000015 */
[----:B------:R-:W-:Y:S01]  /*2070*/  FFMA R20, R32, R152, R20 ;  /* 0x0000009820147223 */ /* 0x000fe20000000014 */
[----:B------:R-:W-:Y:S01]  /*2080*/  FFMA R16, R87, R163, R16 ;  /* 0x000000a357107223 */ /* 0x000fe20000000010 */
[C---:B------:R-:W-:Y:S01]  /*2090*/  FFMA R21, R33.reuse, R157, R80 ;  /* 0x0000009d21157223 */ /* 0x040fe20000000050 */
[----:B------:R-:W2:Y:S01]  /*20a0*/  LDS.128 R84, [R0.X4+UR5+0x980] ;  /* 0x0009800500547984 */ /* 0x000ea20008004c00 */
[C---:B------:R-:W-:Y:S01]  /*20b0*/  FFMA R23, R33.reuse, R69, R82 ;  /* 0x0000004521177223 */ /* 0x040fe20000000052 */
[C---:B------:R-:W-:Y:S01]  /*20c0*/  FFMA R81, R33.reuse, R161, R22 ;  /* 0x000000a121517223 */ /* 0x040fe20000000016 */
[----:B------:R-:W-:Y:S01]  /*20d0*/  FFMA R33, R33, R153, R20 ;  /* 0x0000009921217223 */ /* 0x000fe20000000014 */
[C---:B------:R-:W-:Y:S01]  /*20e0*/  FFMA R80, R34.reuse, R158, R21 ;  /* 0x0000009e22507223 */ /* 0x040fe20000000015 */
[C---:B------:R-:W-:Y:S01]  /*20f0*/  FFMA R22, R34.reuse, R70, R23 ;  /* 0x0000004622167223 */ /* 0x040fe20000000017 */
[C---:B------:R-:W-:Y:S01]  /*2100*/  FFMA R20, R34.reuse, R162, R81 ;  /* 0x000000a222147223 */ /* 0x040fe20000000051 */
[----:B------:R-:W-:Y:S01]  /*2110*/  FFMA R32, R34, R154, R33 ;  /* 0x0000009a22207223 */ /* 0x000fe20000000021 */
[C---:B---3--:R-:W-:Y:S01]  /*2120*/  FFMA R34, R24.reuse, R156, R39 ;  /* 0x0000009c18227223 */ /* 0x048fe20000000027 */
[C---:B------:R-:W-:Y:S01]  /*2130*/  FFMA R38, R24.reuse, R68, R38 ;  /* 0x0000004418267223 */ /* 0x040fe20000000026 */
[C---:B------:R-:W-:Y:S01]  /*2140*/  FFMA R23, R35.reuse, R71, R22 ;  /* 0x0000004723177223 */ /* 0x040fe20000000016 */
[C---:B------:R-:W-:Y:S01]  /*2150*/  FFMA R21, R35.reuse, R155, R32 ;  /* 0x0000009b23157223 */ /* 0x040fe20000000020 */
[C---:B------:R-:W-:Y:S01]  /*2160*/  FFMA R32, R24.reuse, R160, R37 ;  /* 0x000000a018207223 */ /* 0x040fe20000000025 */
[----:B------:R-:W-:Y:S01]  /*2170*/  FFMA R24, R24, R152, R36 ;  /* 0x0000009818187223 */ /* 0x000fe20000000024 */
[C---:B------:R-:W-:Y:S01]  /*2180*/  FFMA R22, R35.reuse, R159, R80 ;  /* 0x0000009f23167223 */ /* 0x040fe20000000050 */
[----:B------:R-:W-:Y:S01]  /*2190*/  FFMA R20, R35, R163, R20 ;  /* 0x000000a323147223 */ /* 0x000fe20000000014 */
[----:B------:R-:W3:Y:S01]  /*21a0*/  LDS.128 R80, [R0.X4+UR5+0x1000] ;  /* 0x0010000500507984 */ /* 0x000ee20008004c00 */
        /* <DEDUP_REMOVED lines=10> */
[C---:B-1----:R-:W-:Y:S01]  /*2250*/  FFMA R34, R164.reuse, R156, R43 ;  /* 0x0000009ca4227223 */ /* 0x042fe2000000002b */
[C---:B------:R-:W-:Y:S01]  /*2260*/  FFMA R25, R27.reuse, R155, R32 ;  /* 0x0000009b1b197223 */ /* 0x040fe20000000020 */
[C---:B------:R-:W-:Y:S01]  /*2270*/  FFMA R32, R164.reuse, R160, R41 ;  /* 0x000000a0a4207223 */ /* 0x040fe20000000029 */
[----:B------:R-:W-:Y:S01]  /*2280*/  FFMA R24, R27, R163, R24 ;  /* 0x000000a31b187223 */ /* 0x000fe20000000018 */
[C---:B------:R-:W-:Y:S01]  /*2290*/  FFMA R27, R165.reuse, R157, R34 ;  /* 0x0000009da51b7223 */ /* 0x040fe20000000022 */
[C---:B------:R-:W-:Y:S01]  /*22a0*/  FFMA R42, R164.reuse, R68, R42 ;  /* 0x00000044a42a7223 */ /* 0x040fe2000000002a */
[C---:B------:R-:W-:Y:S01]  /*22b0*/  FFMA R39, R165.reuse, R161, R32 ;  /* 0x000000a1a5277223 */ /* 0x040fe20000000020 */
[----:B------:R-:W-:Y:S01]  /*22c0*/  FFMA R40, R164, R152, R40 ;  /* 0x00000098a4287223 */ /* 0x000fe20000000028 */
[----:B------:R-:W1:Y:S01]  /*22d0*/  LDS.128 R32, [R0.X4+UR5+0x1080] ;  /* 0x0010800500207984 */ /* 0x000e620008004c00 */
[----:B------:R-:W-:Y:S01]  /*22e0*/  FFMA R36, R166, R158, R27 ;  /* 0x0000009ea6247223 */ /* 0x000fe2000000001b */
[C---:B------:R-:W-:Y:S01]  /*22f0*/  FFMA R37, R165.reuse, R69, R42 ;  /* 0x00000045a5257223 */ /* 0x040fe2000000002a */
[----:B------:R-:W-:-:S02]  /*2300*/  FFMA R165, R165, R153, R40 ;  /* 0x00000099a5a57223 */ /* 0x000fc40000000028 */
[----:B------:R-:W-:Y:S01]  /*2310*/  FFMA R205, R167, R159, R36 ;  /* 0x0000009fa7cd7223 */ /* 0x000fe20000000024 */
[C---:B--2---:R-:W-:Y:S01]  /*2320*/  FFMA R38, R84.reuse, R156, R63 ;  /* 0x0000009c54267223 */ /* 0x044fe2000000003f */
        /* <DEDUP_REMOVED lines=10> */
[----:B------:R-:W2:Y:S01]  /*23d0*/  LDS.128 R36, [R0.X4+UR5+0x1100] ;  /* 0x0011000500247984 */ /* 0x000ea20008004c00 */
[C---:B------:R-:W-:Y:S01]  /*23e0*/  FFMA R42, R86.reuse, R70, R43 ;  /* 0x00000046562a7223 */ /* 0x040fe2000000002b */
[C---:B------:R-:W-:Y:S01]  /*23f0*/  FFMA R200, R86.reuse, R162, R61 ;  /* 0x000000a256c87223 */ /* 0x040fe2000000003d */
[----:B------:R-:W-:Y:S01]  /*2400*/  FFMA R40, R86, R154, R85 ;  /* 0x0000009a56287223 */ /* 0x000fe20000000055 */
[C---:B---3--:R-:W-:Y:S01]  /*2410*/  FFMA R90, R80.reuse, R68, R90 ;  /* 0x00000044505a7223 */ /* 0x048fe2000000005a */
[C---:B------:R-:W-:Y:S01]  /*2420*/  FFMA R203, R87.reuse, R71, R42 ;  /* 0x0000004757cb7223 */ /* 0x040fe2000000002a */
[C---:B------:R-:W-:Y:S01]  /*2430*/  FFMA R42, R80.reuse, R156, R91 ;  /* 0x0000009c502a7223 */ /* 0x040fe2000000005b */
[----:B------:R-:W-:Y:S01]  /*2440*/  FFMA R201, R87, R155, R40 ;  /* 0x0000009b57c97223 */ /* 0x000fe20000000028 */
[----:B------:R-:W-:Y:S01]  /*2450*/  FFMA R40, R80, R160, R89 ;  /* 0x000000a050287223 */ /* 0x000fe20000000059 */
        /* <DEDUP_REMOVED lines=11> */
[-C--:B------:R-:W-:Y:S01]  /*2510*/  FFMA R206, R167, R71.reuse, R206 ;  /* 0x00000047a7ce7223 */ /* 0x080fe200000000ce */
[----:B------:R-:W-:Y:S01]  /*2520*/  FFMA R199, R83, R71, R62 ;  /* 0x0000004753c77223 */ /* 0x000fe2000000003e */
[-C--:B------:R-:W-:Y:S01]  /*2530*/  FFMA R204, R167, R155.reuse, R204 ;  /* 0x0000009ba7cc7223 */ /* 0x080fe200000000cc */
[----:B------:R-:W-:Y:S01]  /*2540*/  FFMA R197, R83, R155, R60 ;  /* 0x0000009b53c57223 */ /* 0x000fe2000000003c */
        /* <DEDUP_REMOVED lines=15> */
[----:B------:R-:W-:Y:S01]  /*2640*/  FFMA R193, R35, R155, R32 ;  /* 0x0000009b23c17223 */ /* 0x000fe20000000020 */
[C---:B--2---:R-:W-:Y:S01]  /*2650*/  FFMA R34, R36.reuse, R156, R59 ;  /* 0x0000009c24227223 */ /* 0x044fe2000000003b */
[C---:B------:R-:W-:Y:S01]  /*2660*/  FFMA R58, R36.reuse, R68, R58 ;  /* 0x00000044243a7223 */ /* 0x040fe2000000003a */
[C---:B------:R-:W-:Y:S01]  /*2670*/  FFMA R32, R36.reuse, R160, R57 ;  /* 0x000000a024207223 */ /* 0x040fe20000000039 */
[----:B------:R-:W-:Y:S01]  /*2680*/  FFMA R36, R36, R152, R56 ;  /* 0x0000009824247223 */ /* 0x000fe20000000038 */
[C---:B------:R-:W-:Y:S01]  /*2690*/  FFMA R57, R37.reuse, R157, R34 ;  /* 0x0000009d25397223 */ /* 0x040fe20000000022 */
[C---:B------:R-:W-:Y:S01]  /*26a0*/  FFMA R59, R37.reuse, R69, R58 ;  /* 0x00000045253b7223 */ /* 0x040fe2000000003a */
[----:B------:R-:W-:Y:S01]  /*26b0*/  FFMA R61, R37, R161, R32 ;  /* 0x000000a1253d7223 */ /* 0x000fe20000000020 */
[----:B------:R-:W-:Y:S01]  /*26c0*/  FFMA R192, R35, R163, R192 ;  /* 0x000000a323c07223 */ /* 0x000fe200000000c0 */
[----:B------:R-:W-:Y:S01]  /*26d0*/  FFMA R37, R37, R153, R36 ;  /* 0x0000009925257223 */ /* 0x000fe20000000024 */
[----:B------:R-:W2:Y:S01]  /*26e0*/  LDS.128 R32, [R0.X4+UR5+0x1880] ;  /* 0x0018800500207984 */ /* 0x000ea20008004c00 */
        /* <DEDUP_REMOVED lines=24> */
[----:B------:R-:W-:Y:S01]  /*2870*/  FFMA R185, R43, R155, R40 ;  /* 0x0000009b2bb97223 */ /* 0x000fe20000000028 */
[C---:B------:R-:W-:Y:S01]  /*2880*/  FFMA R40, R52.reuse, R160, R93 ;  /* 0x000000a034287223 */ /* 0x040fe2000000005d */
[----:B------:R-:W-:Y:S01]  /*2890*/  FFMA R52, R52, R152, R92 ;  /* 0x0000009834347223 */ /* 0x000fe2000000005c */
[C---:B------:R-:W-:Y:S01]  /*28a0*/  FFMA R57, R53.reuse, R157, R42 ;  /* 0x0000009d35397223 */ /* 0x040fe2000000002a */
[C---:B------:R-:W-:Y:S01]  /*28b0*/  FFMA R59, R53.reuse, R69, R94 ;  /* 0x00000045353b7223 */ /* 0x040fe2000000005e */
[----:B------:R-:W-:Y:S01]  /*28c0*/  FFMA R61, R53, R161, R40 ;  /* 0x000000a1353d7223 */ /* 0x000fe20000000028 */
        /* <DEDUP_REMOVED lines=9> */
[C---:B--2---:R-:W-:Y:S01]  /*2960*/  FFMA R54, R32.reuse, R156, R99 ;  /* 0x0000009c20367223 */ /* 0x044fe20000000063 */
[----:B------:R-:W-:Y:S01]  /*2970*/  FFMA R181, R55, R155, R52 ;  /* 0x0000009b37b57223 */ /* 0x000fe20000000034 */
[C---:B------:R-:W-:Y:S01]  /*2980*/  FFMA R98, R32.reuse, R68, R98 ;  /* 0x0000004420627223 */ /* 0x040fe20000000062 */
        /* <DEDUP_REMOVED lines=38> */
[C---:B------:R-:W-:Y:S01]  /*2bf0*/  FFMA R61, R41.reuse, R161, R36 ;  /* 0x000000a1293d7223 */ /* 0x040fe20000000024 */
[----:B------:R-:W-:Y:S01]  /*2c00*/  FFMA R41, R41, R153, R40 ;  /* 0x0000009929297223 */ /* 0x000fe20000000028 */
[C---:B------:R-:W-:Y:S01]  /*2c10*/  FFMA R175, R39.reuse, R71, R56 ;  /* 0x0000004727af7223 */ /* 0x040fe20000000038 */
[----:B------:R-:W-:Y:S01]  /*2c20*/  FFMA R172, R39, R163, R172 ;  /* 0x000000a327ac7223 */ /* 0x000fe200000000ac */
[C---:B------:R-:W-:Y:S01]  /*2c30*/  FFMA R56, R42.reuse, R70, R59 ;  /* 0x000000462a387223 */ /* 0x040fe2000000003b */
[C---:B------:R-:W-:Y:S01]  /*2c40*/  FFMA R40, R42.reuse, R154, R41 ;  /* 0x0000009a2a287223 */ /* 0x040fe20000000029 */
[----:B------:R-:W1:Y:S01]  /*2c50*/  LDS.128 R36, [R0.X4+UR5+0x2100] ;  /* 0x0021000500247984 */ /* 0x000e620008004c00 */
[C---:B------:R-:W-:Y:S01]  /*2c60*/  FFMA R170, R42.reuse, R158, R57 ;  /* 0x0000009e2aaa7223 */ /* 0x040fe20000000039 */
[----:B------:R-:W-:Y:S01]  /*2c70*/  FFMA R168, R42, R162, R61 ;  /* 0x000000a22aa87223 */ /* 0x000fe2000000003d */
        /* <DEDUP_REMOVED lines=8> */
[C---:B------:R-:W-:Y:S01]  /*2d00*/  FFMA R171, R43.reuse, R71, R56 ;  /* 0x000000472bab7223 */ /* 0x040fe20000000038 */
        /* <DEDUP_REMOVED lines=15> */
[C---:B------:R-:W-:Y:S01]  /*2e00*/  FFMA R61, R33.reuse, R161, R52 ;  /* 0x000000a1213d7223 */ /* 0x040fe20000000034 */
[C---:B------:R-:W-:Y:S01]  /*2e10*/  FFMA R122, R32.reuse, R68, R122 ;  /* 0x00000044207a7223 */ /* 0x040fe2000000007a */
[----:B------:R-:W3:Y:S01]  /*2e20*/  LDS.128 R52, [R0.X4+UR5+0x2800] ;  /* 0x0028000500347984 */ /* 0x000ee20008004c00 */
[----:B------:R-:W-:Y:S01]  /*2e30*/  FFMA R32, R32, R152, R120 ;  /* 0x0000009820207223 */ /* 0x000fe20000000078 */
[----:B------:R-:W-:Y:S01]  /*2e40*/  FFMA R196, R82, R162, R85 ;  /* 0x000000a252c47223 */ /* 0x000fe20000000055 */
[C---:B------:R-:W-:Y:S01]  /*2e50*/  FFMA R59, R33.reuse, R69, R122 ;  /* 0x00000045213b7223 */ /* 0x040fe2000000007a */
[C---:B------:R-:W-:Y:S01]  /*2e60*/  FFMA R122, R34.reuse, R158, R57 ;  /* 0x0000009e227a7223 */ /* 0x040fe20000000039 */
[----:B------:R-:W-:Y:S01]  /*2e70*/  FFMA R33, R33, R153, R32 ;  /* 0x0000009921217223 */ /* 0x000fe20000000020 */
[----:B------:R-:W4:Y:S01]  /*2e80*/  LDS.128 R72, [R0.X4+UR5+0x2880] ;  /* 0x0028800500487984 */ /* 0x000f220008004c00 */
        /* <DEDUP_REMOVED lines=39> */
[C---:B---3--:R-:W-:Y:S01]  /*3100*/  FFMA R60, R52.reuse, R156, R151 ;  /* 0x0000009c343c7223 */ /* 0x048fe20000000097 */
        /* <DEDUP_REMOVED lines=8> */
[----:B------:R-:W2:Y:S01]  /*3190*/  LDS.128 R60, [R0.X4+UR5+0x2980] ;  /* 0x00298005003c7984 */ /* 0x000ea20008004c00 */
[C---:B------:R-:W-:Y:S01]  /*31a0*/  FFMA R81, R53.reuse, R69, R150 ;  /* 0x0000004535517223 */ /* 0x040fe20000000096 */
[----:B------:R-:W-:Y:S01]  /*31b0*/  FFMA R53, R53, R153, R52 ;  /* 0x0000009935357223 */ /* 0x000fe20000000034 */
[C---:B------:R-:W-:Y:S01]  /*31c0*/  FFMA R80, R54.reuse, R162, R83 ;  /* 0x000000a236507223 */ /* 0x040fe20000000053 */
[C---:B------:R-:W-:Y:S01]  /*31d0*/  FFMA R42, R54.reuse, R158, R43 ;  /* 0x0000009e362a7223 */ /* 0x040fe2000000002b */
[C---:B------:R-:W-:Y:S01]  /*31e0*/  FFMA R82, R54.reuse, R70, R81 ;  /* 0x0000004636527223 */ /* 0x040fe20000000051 */
[----:B------:R-:W-:Y:S01]  /*31f0*/  FFMA R52, R54, R154, R53 ;  /* 0x0000009a36347223 */ /* 0x000fe20000000035 */
[C---:B------:R-:W-:Y:S01]  /*3200*/  FFMA R43, R55.reuse, R163, R80 ;  /* 0x000000a3372b7223 */ /* 0x040fe20000000050 */
[C---:B----4-:R-:W-:Y:S01]  /*3210*/  FFMA R80, R72.reuse, R156, R67 ;  /* 0x0000009c48507223 */ /* 0x050fe20000000043 */
        /* <DEDUP_REMOVED lines=11> */
[----:B------:R-:W3:Y:S01]  /*32d0*/  LDS.128 R64, [R0.X4+UR5+0x3000] ;  /* 0x0030000500407984 */ /* 0x000ee20008004c00 */
[C---:B------:R-:W-:Y:S01]  /*32e0*/  FFMA R72, R74.reuse, R162, R83 ;  /* 0x000000a24a487223 */ /* 0x040fe20000000053 */
[C---:B------:R-:W-:Y:S01]  /*32f0*/  FFMA R120, R74.reuse, R70, R81 ;  /* 0x000000464a787223 */ /* 0x040fe20000000051 */
[----:B------:R-:W-:Y:S01]  /*3300*/  FFMA R54, R74, R154, R73 ;  /* 0x0000009a4a367223 */ /* 0x000fe20000000049 */
[C---:B-1----:R-:W-:Y:S01]  /*3310*/  FFMA R74, R56.reuse, R156, R51 ;  /* 0x0000009c384a7223 */ /* 0x042fe20000000033 */
[C---:B------:R-:W-:Y:S01]  /*3320*/  FFMA R115, R75.reuse, R163, R72 ;  /* 0x000000a34b737223 */ /* 0x040fe20000000048 */
[C---:B------:R-:W-:Y:S01]  /*3330*/  FFMA R72, R56.reuse, R68, R50 ;  /* 0x0000004438487223 */ /* 0x040fe20000000032 */
[C---:B------:R-:W-:Y:S01]  /*3340*/  FFMA R50, R56.reuse, R160, R49 ;  /* 0x000000a038327223 */ /* 0x040fe20000000031 */
[C---:B------:R-:W-:Y:S01]  /*3350*/  FFMA R121, R75.reuse, R159, R80 ;  /* 0x0000009f4b797223 */ /* 0x040fe20000000050 */
[C---:B------:R-:W-:Y:S01]  /*3360*/  FFMA R120, R75.reuse, R71, R120 ;  /* 0x000000474b787223 */ /* 0x040fe20000000078 */
[----:B------:R-:W-:Y:S01]  /*3370*/  FFMA R54, R75, R155, R54 ;  /* 0x0000009b4b367223 */ /* 0x000fe20000000036 */
[C---:B------:R-:W-:Y:S01]  /*3380*/  FFMA R49, R57.reuse, R157, R74 ;  /* 0x0000009d39317223 */ /* 0x040fe2000000004a */
[C---:B------:R-:W-:Y:S01]  /*3390*/  FFMA R51, R57.reuse, R69, R72 ;  /* 0x0000004539337223 */ /* 0x040fe20000000048 */
[----:B------:R-:W-:Y:S01]  /*33a0*/  FFMA R48, R56, R152, R48 ;  /* 0x0000009838307223 */ /* 0x000fe20000000030 */
[----:B------:R-:W1:Y:S01]  /*33b0*/  LDS.128 R72, [R0.X4+UR5+0x3080] ;  /* 0x0030800500487984 */ /* 0x000e620008004c00 */
[C---:B------:R-:W-:Y:S01]  /*33c0*/  FFMA R55, R57.reuse, R161, R50 ;  /* 0x000000a139377223 */ /* 0x040fe20000000032 */
[C---:B------:R-:W-:Y:S01]  /*33d0*/  FFMA R50, R58.reuse, R70, R51 ;  /* 0x000000463a327223 */ /* 0x040fe20000000033 */
[----:B------:R-:W-:Y:S01]  /*33e0*/  FFMA R57, R57, R153, R48 ;  /* 0x0000009939397223 */ /* 0x000fe20000000030 */
[C---:B------:R-:W-:Y:S01]  /*33f0*/  FFMA R114, R58.reuse, R158, R49 ;  /* 0x0000009e3a727223 */ /* 0x040fe20000000031 */
[----:B------:R-:W-:Y:S01]  /*3400*/  FFMA R112, R58, R162, R55 ;  /* 0x000000a23a707223 */ /* 0x000fe20000000037 */
[----:B--2---:R-:W-:Y:S01]  /*3410*/  FFMA R56, R60, R156, R119 ;  /* 0x0000009c3c387223 */ /* 0x004fe20000000077 */
        /* <DEDUP_REMOVED lines=19> */
[C---:B---3--:R-:W-:Y:S01]  /*3550*/  FFMA R60, R64.reuse, R156, R127 ;  /* 0x0000009c403c7223 */ /* 0x048fe2000000007f */
[C---:B------:R-:W-:Y:S01]  /*3560*/  FFMA R126, R64.reuse, R68, R126 ;  /* 0x00000044407e7223 */ /* 0x040fe2000000007e */
[C---:B------:R-:W-:Y:S01]  /*3570*/  FFMA R109, R63.reuse, R163, R50 ;  /* 0x000000a33f6d7223 */ /* 0x040fe20000000032 */
[----:B------:R-:W-:Y:S01]  /*3580*/  FFMA R49, R63, R155, R62 ;  /* 0x0000009b3f317223 */ /* 0x000fe2000000003e */
        /* <DEDUP_REMOVED lines=9> */
[----:B------:R-:W-:Y:S01]  /*3620*/  FFMA R106, R66, R162, R81 ;  /* 0x000000a2426a7223 */ /* 0x000fe20000000051 */
[----:B-1----:R-:W-:Y:S01]  /*3630*/  FFMA R130, R72, R68, R130 ;  /* 0x0000004448827223 */ /* 0x002fe20000000082 */
[----:B------:R-:W-:Y:S01]  /*3640*/  FFMA R50, R66, R154, R65 ;  /* 0x0000009a42327223 */ /* 0x000fe20000000041 */
        /* <DEDUP_REMOVED lines=10> */
[----:B------:R-:W-:Y:S01]  /*36f0*/  FFMA R50, R67, R155, R50 ;  /* 0x0000009b43327223 */ /* 0x000fe20000000032 */
[C---:B------:R-:W-:Y:S01]  /*3700*/  FFMA R80, R74.reuse, R158, R51 ;  /* 0x0000009e4a507223 */ /* 0x040fe20000000033 */
[----:B------:R-:W1:Y:S01]  /*3710*/  LDS.128 R64, [R0.X4+UR5+0x3800] ;  /* 0x0038000500407984 */ /* 0x000e620008004c00 */
        /* <DEDUP_REMOVED lines=14> */
[----:B------:R-:W2:Y:S01]  /*3800*/  LDS.128 R72, [R0.X4+UR5+0x3880] ;  /* 0x0038800500487984 */ /* 0x000ea20008004c00 */
[-C--:B------:R-:W-:Y:S01]  /*3810*/  FFMA R57, R57, R153.reuse, R56 ;  /* 0x0000009939397223 */ /* 0x080fe20000000038 */
[----:B------:R-:W-:Y:S01]  /*3820*/  FFMA R102, R58, R158, R55 ;  /* 0x0000009e3a667223 */ /* 0x000fe20000000037 */
[----:B---3--:R-:W-:Y:S01]  /*3830*/  FFMA R136, R60, R152, R136 ;  /* 0x000000983c887223 */ /* 0x008fe20000000088 */
[C---:B------:R-:W-:Y:S01]  /*3840*/  FFMA R82, R58.reuse, R70, R81 ;  /* 0x000000463a527223 */ /* 0x040fe20000000051 */
[C---:B------:R-:W-:Y:S01]  /*3850*/  FFMA R80, R58.reuse, R162, R83 ;  /* 0x000000a23a507223 */ /* 0x040fe20000000053 */
[----:B------:R-:W-:Y:S01]  /*3860*/  FFMA R56, R58, R154, R57 ;  /* 0x0000009a3a387223 */ /* 0x000fe20000000039 */
        /* <DEDUP_REMOVED lines=17> */
[----:B------:R-:W-:Y:S01]  /*3980*/  FFMA R59, R63, R71, R60 ;  /* 0x000000473f3b7223 */ /* 0x000fe2000000003c */
[C---:B-1----:R-:W-:Y:S01]  /*3990*/  FFMA R60, R64.reuse, R156, R79 ;  /* 0x0000009c403c7223 */ /* 0x042fe2000000004f */
[C---:B------:R-:W-:Y:S01]  /*39a0*/  FFMA R76, R64.reuse, R152, R76 ;  /* 0x00000098404c7223 */ /* 0x040fe2000000004c */
[C---:B------:R-:W-:Y:S01]  /*39b0*/  FFMA R78, R64.reuse, R68, R78 ;  /* 0x00000044404e7223 */ /* 0x040fe2000000004e */
[----:B------:R-:W-:Y:S01]  /*39c0*/  FFMA R64, R64, R160, R77 ;  /* 0x000000a040407223 */ /* 0x000fe2000000004d */
[----:B------:R-:W-:Y:S01]  /*39d0*/  FFMA R61, R65, R157, R60 ;  /* 0x0000009d413d7223 */ /* 0x000fe2000000003c */
        /* <DEDUP_REMOVED lines=9> */
[----:B------:R-:W-:Y:S01]  /*3a70*/  FFMA R95, R67, R159, R64 ;  /* 0x0000009f435f7223 */ /* 0x000fe20000000040 */
[C---:B--2---:R-:W-:Y:S01]  /*3a80*/  FFMA R64, R72.reuse, R160, R45 ;  /* 0x000000a048407223 */ /* 0x044fe2000000002d */
[C---:B------:R-:W-:Y:S01]  /*3a90*/  FFMA R46, R72.reuse, R68, R46 ;  /* 0x00000044482e7223 */ /* 0x040fe2000000002e */
[----:B------:R-:W1:Y:S01]  /*3aa0*/  LDS.128 R60, [R0.X4+UR5+0x3980] ;  /* 0x00398005003c7984 */ /* 0x000e620008004c00 */
        /* <DEDUP_REMOVED lines=10> */
[----:B------:R-:W-:Y:S01]  /*3b50*/  LDS.128 R84, [R0.X4+UR5+0x10] ;  /* 0x0000100500547984 */ /* 0x000fe20008004c00 */
[C---:B------:R-:W-:Y:S01]  /*3b60*/  FFMA R100, R74.reuse, R154, R65 ;  /* 0x0000009a4a647223 */ /* 0x040fe20000000041 */
[C---:B------:R-:W-:Y:S01]  /*3b70*/  FFMA R94, R67.reuse, R71, R94 ;  /* 0x00000047435e7223 */ /* 0x040fe2000000005e */
[C---:B------:R-:W-:Y:S01]  /*3b80*/  FFMA R93, R67.reuse, R163, R66 ;  /* 0x000000a3435d7223 */ /* 0x040fe20000000042 */
[----:B------:R-:W2:Y:S01]  /*3b90*/  LDS.128 R44, [R9+0x90] ;  /* 0x00009000092c7984 */ /* 0x000ea20000000c00 */
[----:B------:R-:W-:Y:S01]  /*3ba0*/  FFMA R96, R67, R155, R96 ;  /* 0x0000009b43607223 */ /* 0x000fe20000000060 */
[----:B------:R-:W-:Y:S01]  /*3bb0*/  FFMA R74, R74, R158, R73 ;  /* 0x0000009e4a4a7223 */ /* 0x000fe20000000049 */
[C---:B------:R-:W-:Y:S01]  /*3bc0*/  FFMA R99, R75.reuse, R71, R72 ;  /* 0x000000474b637223 */ /* 0x040fe20000000048 */
[----:B------:R-:W4:Y:S01]  /*3bd0*/  LDS.128 R76, [R9+0x10] ;  /* 0x00001000094c7984 */ /* 0x000f220000000c00 */
[C---:B---3--:R-:W-:Y:S01]  /*3be0*/  FFMA R72, R80.reuse, R68, R30 ;  /* 0x0000004450487223 */ /* 0x048fe2000000001e */
[C---:B------:R-:W-:Y:S01]  /*3bf0*/  FFMA R97, R75.reuse, R159, R74 ;  /* 0x0000009f4b617223 */ /* 0x040fe2000000004a */
[C---:B------:R-:W-:Y:S01]  /*3c00*/  FFMA R74, R80.reuse, R156, R31 ;  /* 0x0000009c504a7223 */ /* 0x040fe2000000001f */
[----:B------:R-:W3:Y:S01]  /*3c10*/  LDS.128 R64, [R9+0x190] ;  /* 0x0001900009407984 */ /* 0x000ee20000000c00 */
[C---:B------:R-:W-:Y:S01]  /*3c20*/  FFMA R30, R80.reuse, R160, R29 ;  /* 0x000000a0501e7223 */ /* 0x040fe2000000001d */
[----:B------:R-:W-:Y:S01]  /*3c30*/  FFMA R28, R80, R152, R28 ;  /* 0x00000098501c7223 */ /* 0x000fe2000000001c */
[C---:B------:R-:W-:Y:S01]  /*3c40*/  FFMA R98, R75.reuse, R163, R98 ;  /* 0x000000a34b627223 */ /* 0x040fe20000000062 */
[----:B------:R-:W5:Y:S01]  /*3c50*/  LDS.128 R88, [R9+0x110] ;  /* 0x0001100009587984 */ /* 0x000f620000000c00 */
[----:B------:R-:W-:Y:S01]  /*3c60*/  FFMA R100, R75, R155, R100 ;  /* 0x0000009b4b647223 */ /* 0x000fe20000000064 */
[C---:B------:R-:W-:Y:S01]  /*3c70*/  FFMA R73, R81.reuse, R157, R74 ;  /* 0x0000009d51497223 */ /* 0x040fe2000000004a */
[C---:B------:R-:W-:Y:S01]  /*3c80*/  FFMA R75, R81.reuse, R69, R72 ;  /* 0x00000045514b7223 */ /* 0x040fe20000000048 */
[C---:B------:R-:W-:Y:S01]  /*3c90*/  FFMA R117, R81.reuse, R161, R30 ;  /* 0x000000a151757223 */ /* 0x040fe2000000001e */
[----:B------:R-:W-:Y:S01]  /*3ca0*/  FFMA R81, R81, R153, R28 ;  /* 0x0000009951517223 */ /* 0x000fe2000000001c */
[C---:B------:R-:W-:Y:S01]  /*3cb0*/  FFMA R74, R82.reuse, R158, R73 ;  /* 0x0000009e524a7223 */ /* 0x040fe20000000049 */
[----:B------:R-:W5:Y:S01]  /*3cc0*/  LDS.128 R28, [R0.X4+UR5+0x90] ;  /* 0x00009005001c7984 */ /* 0x000f620008004c00 */
        /* <DEDUP_REMOVED lines=8> */
[----:B------:R-:W1:Y:S01]  /*3d50*/  LDS.128 R72, [R0.X4+UR5+0x110] ;  /* 0x0001100500487984 */ /* 0x000e620008004c00 */
        /* <DEDUP_REMOVED lines=11> */
[C---:B--2---:R-:W-:Y:S01]  /*3e10*/  FFMA R60, R84.reuse, R44, R5 ;  /* 0x0000002c543c7223 */ /* 0x044fe20000000005 */
[C---:B------:R-:W-:Y:S01]  /*3e20*/  FFMA R159, R63.reuse, R159, R158 ;  /* 0x0000009f3f9f7223 */ /* 0x040fe2000000009e */
[C---:B------:R-:W-:Y:S01]  /*3e30*/  FFMA R71, R63.reuse, R71, R70 ;  /* 0x000000473f477223 */ /* 0x040fe20000000046 */
[C---:B------:R-:W-:Y:S01]  /*3e40*/  FFMA R163, R63.reuse, R163, R162 ;  /* 0x000000a33fa37223 */ /* 0x040fe200000000a2 */
[C---:B----4-:R-:W-:Y:S01]  /*3e50*/  FFMA R4, R84.reuse, R76, R4 ;  /* 0x0000004c54047223 */ /* 0x050fe20000000004 */
[----:B------:R-:W-:Y:S01]  /*3e60*/  FFMA R155, R63, R155, R62 ;  /* 0x0000009b3f9b7223 */ /* 0x000fe2000000003e */
[C---:B------:R-:W-:Y:S01]  /*3e70*/  FFMA R5, R85.reuse, R45, R60 ;  /* 0x0000002d55057223 */ /* 0x040fe2000000003c */
[----:B---3--:R-:W-:Y:S01]  /*3e80*/  FFMA R6, R84, R64, R6 ;  /* 0x0000004054067223 */ /* 0x008fe20000000006 */
[----:B------:R-:W2:Y:S01]  /*3e90*/  LDS.128 R60, [R0.X4+UR5+0x190] ;  /* 0x00019005003c7984 */ /* 0x000ea20008004c00 */
[C---:B------:R-:W-:Y:S01]  /*3ea0*/  FFMA R69, R85.reuse, R77, R4 ;  /* 0x0000004d55457223 */ /* 0x040fe20000000004 */
[----:B------:R-:W-:Y:S01]  /*3eb0*/  FFMA R4, R86, R46, R5 ;  /* 0x0000002e56047223 */ /* 0x000fe20000000005 */
[----:B-----5:R-:W-:Y:S01]  /*3ec0*/  FFMA R84, R84, R88, R3 ;  /* 0x0000005854547223 */ /* 0x020fe20000000003 */
[----:B------:R-:W-:Y:S01]  /*3ed0*/  FFMA R3, R85, R65, R6 ;  /* 0x0000004155037223 */ /* 0x000fe20000000006 */
        /* <DEDUP_REMOVED lines=13> */
[C---:B------:R-:W-:Y:S01]  /*3fb0*/  FFMA R10, R30.reuse, R90, R81 ;  /* 0x0000005a1e0a7223 */ /* 0x040fe20000000051 */
[----:B------:R-:W-:Y:S01]  /*3fc0*/  FFMA R29, R29, R77, R8 ;  /* 0x0000004d1d1d7223 */ /* 0x000fe20000000008 */
[----:B------:R-:W-:Y:S01]  /*3fd0*/  FFMA R28, R30, R66, R11 ;  /* 0x000000421e1c7223 */ /* 0x000fe2000000000b */
[C---:B-1----:R-:W-:Y:S01]  /*3fe0*/  FFMA R14, R72.reuse, R64, R14 ;  /* 0x00000040480e7223 */ /* 0x042fe2000000000e */
[----:B------:R-:W-:Y:S01]  /*3ff0*/  FFMA R12, R72, R44, R12 ;  /* 0x0000002c480c7223 */ /* 0x000fe2000000000c */
        /* <DEDUP_REMOVED lines=9> */
[----:B------:R-:W1:Y:S01]  /*4090*/  LDS.128 R12, [R0.X4+UR5+0x890] ;  /* 0x00089005000c7984 */ /* 0x000e620008004c00 */
[C---:B------:R-:W-:Y:S01]  /*40a0*/  FFMA R8, R31.reuse, R79, R8 ;  /* 0x0000004f1f087223 */ /* 0x040fe20000000008 */
[----:B------:R-:W-:Y:S01]  /*40b0*/  FFMA R31, R31, R47, R30 ;  /* 0x0000002f1f1f7223 */ /* 0x000fe2000000001e */
[C---:B------:R-:W-:Y:S01]  /*40c0*/  FFMA R30, R74.reuse, R90, R81 ;  /* 0x0000005a4a1e7223 */ /* 0x040fe20000000051 */
[----:B------:R-:W-:Y:S01]  /*40d0*/  FFMA R73, R73, R77, R72 ;  /* 0x0000004d49497223 */ /* 0x000fe20000000048 */
[----:B------:R-:W-:Y:S01]  /*40e0*/  FFMA R70, R74, R66, R29 ;  /* 0x000000424a467223 */ /* 0x000fe2000000001d */
[----:B------:R-:W-:Y:S01]  /*40f0*/  FFMA R86, R86, R90, R85 ;  /* 0x0000005a56567223 */ /* 0x000fe20000000055 */
[C---:B------:R-:W-:Y:S01]  /*4100*/  FFMA R29, R75.reuse, R91, R30 ;  /* 0x0000005b4b1d7223 */ /* 0x040fe2000000001e */
[C---:B--2---:R-:W-:Y:S01]  /*4110*/  FFMA R18, R60.reuse, R64, R18 ;  /* 0x000000403c127223 */ /* 0x044fe20000000012 */
[----:B------:R-:W-:Y:S01]  /*4120*/  FFMA R16, R60, R44, R16 ;  /* 0x0000002c3c107223 */ /* 0x000fe20000000010 */
[C---:B------:R-:W-:Y:S01]  /*4130*/  FFMA R28, R74.reuse, R78, R73 ;  /* 0x0000004e4a1c7223 */ /* 0x040fe20000000049 */
[----:B------:R-:W-:Y:S01]  /*4140*/  FFMA R30, R75, R67, R70 ;  /* 0x000000434b1e7223 */ /* 0x000fe20000000046 */
[----:B------:R-:W-:Y:S01]  /*4150*/  FFMA R74, R74, R46, R83 ;  /* 0x0000002e4a4a7223 */ /* 0x000fe20000000053 */
[C---:B------:R-:W-:Y:S01]  /*4160*/  FFMA R70, R60.reuse, R88, R19 ;  /* 0x000000583c467223 */ /* 0x040fe20000000013 */
[----:B------:R-:W-:Y:S01]  /*4170*/  FFMA R60, R60, R76, R17 ;  /* 0x0000004c3c3c7223 */ /* 0x000fe20000000011 */
[C---:B------:R-:W-:Y:S01]  /*4180*/  FFMA R73, R61.reuse, R65, R18 ;  /* 0x000000413d497223 */ /* 0x040fe20000000012 */
[C---:B------:R-:W-:Y:S01]  /*4190*/  FFMA R83, R61.reuse, R45, R16 ;  /* 0x0000002d3d537223 */ /* 0x040fe20000000010 */
[C---:B------:R-:W-:Y:S01]  /*41a0*/  FFMA R81, R61.reuse, R89, R70 ;  /* 0x000000593d517223 */ /* 0x040fe20000000046 */
[----:B------:R-:W2:Y:S01]  /*41b0*/  LDS.128 R16, [R0.X4+UR5+0x910] ;  /* 0x0009100500107984 */ /* 0x000ea20008004c00 */
[----:B------:R-:W-:Y:S01]  /*41c0*/  FFMA R61, R61, R77, R60 ;  /* 0x0000004d3d3d7223 */ /* 0x000fe2000000003c */
        /* <DEDUP_REMOVED lines=54> */
[C---:B------:R-:W-:Y:S01]  /*4530*/  FFMA R82, R18.reuse, R90, R81 ;  /* 0x0000005a12527223 */ /* 0x040fe20000000051 */
[----:B------:R-:W-:Y:S01]  /*4540*/  FFMA R68, R87, R67, R68 ;  /* 0x0000004357447223 */ /* 0x000fe20000000044 */
        /* <DEDUP_REMOVED lines=12> */
[----:B------:R-:W3:Y:S01]  /*4610*/  LDS.128 R16, [R0.X4+UR5+0x1110] ;  /* 0x0011100500107984 */ /* 0x000ee20008004c00 */
[C---:B------:R-:W-:Y:S01]  /*4620*/  FFMA R119, R21.reuse, R45, R200 ;  /* 0x0000002d15777223 */ /* 0x040fe200000000c8 */
        /* <DEDUP_REMOVED lines=22> */
[C---:B--2---:R-:W-:Y:S01]  /*4790*/  FFMA R194, R12.reuse, R64, R194 ;  /* 0x000000400cc27223 */ /* 0x044fe200000000c2 */
        /* <DEDUP_REMOVED lines=31> */
[-C--:B------:R-:W-:Y:S01]  /*4990*/  FFMA R87, R87, R91.reuse, R86 ;  /* 0x0000005b57577223 */ /* 0x080fe20000000056 */
[C---:B------:R-:W-:Y:S01]  /*49a0*/  FFMA R162, R18.reuse, R78, R17 ;  /* 0x0000004e12a27223 */ /* 0x040fe20000000011 */
[C---:B------:R-:W-:Y:S01]  /*49b0*/  FFMA R189, R19.reuse, R91, R16 ;  /* 0x0000005b13bd7223 */ /* 0x040fe20000000010 */
[----:B------:R-:W-:Y:S01]  /*49c0*/  FFMA R18, R18, R46, R119 ;  /* 0x0000002e12127223 */ /* 0x000fe20000000077 */
        /* <DEDUP_REMOVED lines=25> */
[----:B------:R-:W2:Y:S01]  /*4b60*/  LDS.128 R20, [R0.X4+UR5+0x1990] ;  /* 0x0019900500147984 */ /* 0x000ea20008004c00 */
[C---:B------:R-:W-:Y:S01]  /*4b70*/  FFMA R85, R5.reuse, R65, R182 ;  /* 0x0000004105557223 */ /* 0x040fe200000000b6 */
[C---:B------:R-:W-:Y:S01]  /*4b80*/  FFMA R119, R5.reuse, R45, R180 ;  /* 0x0000002d05777223 */ /* 0x040fe200000000b4 */
[----:B------:R-:W-:Y:S01]  /*4b90*/  FFMA R5, R5, R77, R4 ;  /* 0x0000004d05057223 */ /* 0x000fe20000000004 */
[C---:B------:R-:W-:Y:S01]  /*4ba0*/  FFMA R154, R6.reuse, R90, R117 ;  /* 0x0000005a069a7223 */ /* 0x040fe20000000075 */
[----:B------:R-:W-:Y:S01]  /*4bb0*/  FFMA R4, R6, R66, R85 ;  /* 0x0000004206047223 */ /* 0x000fe20000000055 */
[----:B---3--:R-:W-:Y:S01]  /*4bc0*/  FFMA R178, R12, R64, R178 ;  /* 0x000000400cb27223 */ /* 0x008fe200000000b2 */
        /* <DEDUP_REMOVED lines=15> */
[----:B------:R-:W-:-:S02]  /*4cc0*/  FFMA R150, R14, R90, R117 ;  /* 0x0000005a0e967223 */ /* 0x000fc40000000075 */
        /* <DEDUP_REMOVED lines=16> */
[----:B------:R-:W-:Y:S01]  /*4dd0*/  FFMA R146, R18, R90, R117 ;  /* 0x0000005a12927223 */ /* 0x000fe20000000075 */
[----:B--2---:R-:W-:Y:S01]  /*4de0*/  FFMA R170, R20, R64, R170 ;  /* 0x0000004014aa7223 */ /* 0x004fe200000000aa */
        /* <DEDUP_REMOVED lines=16> */
[C---:B---3--:R-:W-:Y:S01]  /*4ef0*/  FFMA R166, R4.reuse, R64, R166 ;  /* 0x0000004004a67223 */ /* 0x048fe200000000a6 */
[----:B------:R-:W-:Y:S01]  /*4f00*/  FFMA R164, R4, R44, R164 ;  /* 0x0000002c04a47223 */ /* 0x000fe200000000a4 */
[----:B------:R-:W-:Y:S01]  /*4f10*/  FFMA R140, R22, R78, R21 ;  /* 0x0000004e168c7223 */ /* 0x000fe20000000015 */
[----:B------:R-:W-:Y:S01]  /*4f20*/  FFMA R141, R23, R67, R20 ;  /* 0x00000043178d7223 */ /* 0x000fe20000000014 */
        /* <DEDUP_REMOVED lines=45> */
[----:B------:R-:W-:Y:S01]  /*5200*/  FFMA R17, R17, R77, R34 ;  /* 0x0000004d11117223 */ /* 0x000fe20000000022 */
[----:B------:R-:W-:-:S02]  /*5210*/  FFMA R130, R18, R66, R35 ;  /* 0x0000004212827223 */ /* 0x000fc40000000023 */
[C---:B------:R-:W-:Y:S01]  /*5220*/  FFMA R129, R19.reuse, R91, R16 ;  /* 0x0000005b13817223 */ /* 0x040fe20000000010 */
[C---:B------:R-:W-:Y:S01]  /*5230*/  FFMA R128, R18.reuse, R78, R17 ;  /* 0x0000004e12807223 */ /* 0x040fe20000000011 */
[----:B------:R-:W-:Y:S01]  /*5240*/  FFMA R18, R18, R46, R37 ;  /* 0x0000002e12127223 */ /* 0x000fe20000000025 */
[C---:B---3--:R-:W-:Y:S01]  /*5250*/  FFMA R16, R20.reuse, R44, R41 ;  /* 0x0000002c14107223 */ /* 0x048fe20000000029 */
        /* <DEDUP_REMOVED lines=61> */
[----:B------:R-:W3:Y:S01]  /*5630*/  LDS.128 R12, [R0.X4+UR5+0x3090] ;  /* 0x00309005000c7984 */ /* 0x000ee20008004c00 */
        /* <DEDUP_REMOVED lines=39> */
[C---:B---3--:R-:W-:Y:S01]  /*58b0*/  FFMA R104, R12.reuse, R88, R104 ;  /* 0x000000580c687223 */ /* 0x048fe20000000068 */
        /* <DEDUP_REMOVED lines=67> */
[C---:B-1----:R-:W-:Y:S01]  /*5cf0*/  FFMA R98, R12.reuse, R44, R98 ;  /* 0x0000002c0c627223 */ /* 0x042fe20000000062 */
        /* <DEDUP_REMOVED lines=12> */
[----:B------:R-:W-:Y:S01]  /*5dc0*/  LDS.128 R96, [R9+0x20] ;  /* 0x0000200009607984 */ /* 0x000fe20000000c00 */
[C---:B------:R-:W-:Y:S01]  /*5dd0*/  FFMA R120, R14.reuse, R78, R57 ;  /* 0x0000004e0e787223 */ /* 0x040fe20000000039 */
[----:B------:R-:W-:Y:S01]  /*5de0*/  FFMA R14, R14, R66, R13 ;  /* 0x000000420e0e7223 */ /* 0x000fe2000000000d */
[C---:B------:R-:W-:Y:S01]  /*5df0*/  FFMA R117, R15.reuse, R47, R12 ;  /* 0x0000002f0f757223 */ /* 0x040fe2000000000c */
[----:B------:R-:W-:Y:S01]  /*5e00*/  LDS.128 R32, [R9+0xa0] ;  /* 0x0000a00009207984 */ /* 0x000fe20000000c00 */
[C---:B--2---:R-:W-:Y:S01]  /*5e10*/  FFMA R12, R16.reuse, R44, R209 ;  /* 0x0000002c100c7223 */ /* 0x044fe200000000d1 */
[C---:B------:R-:W-:Y:S01]  /*5e20*/  FFMA R119, R15.reuse, R67, R14 ;  /* 0x000000430f777223 */ /* 0x040fe2000000000e */
[C---:B------:R-:W-:Y:S01]  /*5e30*/  FFMA R14, R16.reuse, R64, R211 ;  /* 0x00000040100e7223 */ /* 0x040fe200000000d3 */
[----:B------:R-:W1:Y:S01]  /*5e40*/  LDS.128 R100, [R0.X4+UR5+0x20] ;  /* 0x0000200500647984 */ /* 0x000e620008004c00 */
[C---:B------:R-:W-:Y:S01]  /*5e50*/  FFMA R118, R15.reuse, R91, R118 ;  /* 0x0000005b0f767223 */ /* 0x040fe20000000076 */
[----:B------:R-:W-:Y:S01]  /*5e60*/  FFMA R120, R15, R79, R120 ;  /* 0x0000004f0f787223 */ /* 0x000fe20000000078 */
[C---:B------:R-:W-:Y:S01]  /*5e70*/  FFMA R121, R17.reuse, R65, R14 ;  /* 0x0000004111797223 */ /* 0x040fe2000000000e */
[----:B------:R-:W2:Y:S01]  /*5e80*/  LDS.128 R56, [R9+0x1a0] ;  /* 0x0001a00009387984 */ /* 0x000ea20000000c00 */
[C---:B------:R-:W-:Y:S01]  /*5e90*/  FFMA R167, R17.reuse, R45, R12 ;  /* 0x0000002d11a77223 */ /* 0x040fe2000000000c */
[C---:B------:R-:W-:Y:S01]  /*5ea0*/  FFMA R210, R16.reuse, R88, R210 ;  /* 0x0000005810d27223 */ /* 0x040fe200000000d2 */
[----:B------:R-:W-:Y:S01]  /*5eb0*/  FFMA R208, R16, R76, R208 ;  /* 0x0000004c10d07223 */ /* 0x000fe200000000d0 */
[----:B------:R-:W-:Y:S01]  /*5ec0*/  LDS.128 R92, [R9+0x120] ;  /* 0x00012000095c7984 */ /* 0x000fe20000000c00 */
[C---:B------:R-:W-:Y:S01]  /*5ed0*/  FFMA R16, R18.reuse, R46, R167 ;  /* 0x0000002e12107223 */ /* 0x040fe200000000a7 */
[C---:B------:R-:W-:Y:S01]  /*5ee0*/  FFMA R165, R17.reuse, R89, R210 ;  /* 0x0000005911a57223 */ /* 0x040fe200000000d2 */
[----:B------:R-:W-:Y:S01]  /*5ef0*/  FFMA R17, R17, R77, R208 ;  /* 0x0000004d11117223 */ /* 0x000fe200000000d0 */
[----:B------:R-:W4:Y:S01]  /*5f00*/  LDS.128 R12, [R0.X4+UR5+0xa0] ;  /* 0x0000a005000c7984 */ /* 0x000f220008004c00 */
        /* <DEDUP_REMOVED lines=24> */
[C---:B-1----:R-:W-:Y:S01]  /*6090*/  FFMA R22, R100.reuse, R32, R69 ;  /* 0x0000002064167223 */ /* 0x042fe20000000045 */
[C---:B------:R-:W-:Y:S01]  /*60a0*/  FFMA R20, R100.reuse, R96, R3 ;  /* 0x0000006064147223 */ /* 0x040fe20000000003 */
[----:B--2---:R-:W-:-:S02]  /*60b0*/  FFMA R68, R100, R56, R68 ;  /* 0x0000003864447223 */ /* 0x004fc40000000044 */
[C---:B------:R-:W-:Y:S01]  /*60c0*/  FFMA R45, R101.reuse, R33, R22 ;  /* 0x00000021652d7223 */ /* 0x040fe20000000016 */
[C---:B------:R-:W-:Y:S02]  /*60d0*/  FFMA R47, R101.reuse, R97, R20 ;  /* 0x00000061652f7223 */ /* 0x040fe40000000014 */
[----:B------:R-:W1:Y:S01]  /*60e0*/  LDS.128 R20, [R0.X4+UR5+0x1a0] ;  /* 0x0001a00500147984 */ /* 0x000e620008004c00 */
[----:B------:R-:W-:Y:S01]  /*60f0*/  FFMA R3, R101, R57, R68 ;  /* 0x0000003965037223 */ /* 0x000fe20000000044 */
[C---:B------:R-:W-:Y:S01]  /*6100*/  FFMA R46, R102.reuse, R34, R45 ;  /* 0x00000022662e7223 */ /* 0x040fe2000000002d */
[----:B------:R-:W-:Y:S01]  /*6110*/  FFMA R44, R102, R98, R47 ;  /* 0x00000062662c7223 */ /* 0x000fe2000000002f */
[----:B----4-:R-:W-:Y:S01]  /*6120*/  FFMA R8, R12, R96, R8 ;  /* 0x000000600c087223 */ /* 0x010fe20000000008 */
[----:B------:R-:W-:Y:S01]  /*6130*/  FFMA R64, R102, R58, R3 ;  /* 0x0000003a66407223 */ /* 0x000fe20000000003 */
[C---:B------:R-:W-:Y:S01]  /*6140*/  FFMA R65, R103.reuse, R35, R46 ;  /* 0x0000002367417223 */ /* 0x040fe2000000002e */
[----:B------:R-:W-:Y:S01]  /*6150*/  FFMA R3, R103, R99, R44 ;  /* 0x0000006367037223 */ /* 0x000fe2000000002c */
[C---:B------:R-:W-:Y:S01]  /*6160*/  FFMA R44, R12.reuse, R56, R10 ;  /* 0x000000380c2c7223 */ /* 0x040fe2000000000a */
[C---:B------:R-:W-:Y:S01]  /*6170*/  FFMA R46, R12.reuse, R92, R11 ;  /* 0x0000005c0c2e7223 */ /* 0x040fe2000000000b */
[----:B------:R-:W-:Y:S01]  /*6180*/  FFMA R10, R12, R32, R31 ;  /* 0x000000200c0a7223 */ /* 0x000fe2000000001f */
        /* <DEDUP_REMOVED lines=110> */
[----:B------:R-:W-:Y:S01]  /*6870*/  FFMA R80, R22, R34, R81 ;  /* 0x0000002216507223 */ /* 0x000fe20000000051 */
[----:B---3--:R-:W-:Y:S01]  /*6880*/  FFMA R198, R28, R56, R198 ;  /* 0x000000381cc67223 */ /* 0x008fe200000000c6 */
[----:B------:R-:W-:Y:S01]  /*6890*/  FFMA R81, R23, R95, R20 ;  /* 0x0000005f17517223 */ /* 0x000fe20000000014 */
        /* <DEDUP_REMOVED lines=37> */
[C---:B--2---:R-:W-:Y:S01]  /*6af0*/  FFMA R14, R16.reuse, R92, R189 ;  /* 0x0000005c100e7223 */ /* 0x044fe200000000bd */
[----:B------:R-:W-:Y:S01]  /*6b00*/  FFMA R12, R16, R32, R161 ;  /* 0x00000020100c7223 */ /* 0x000fe200000000a1 */
        /* <DEDUP_REMOVED lines=11> */
[C---:B------:R-:W-:Y:S01]  /*6bc0*/  FFMA R189, R19.reuse, R95, R16 ;  /* 0x0000005f13bd7223 */ /* 0x040fe20000000010 */
[----:B------:R-:W-:Y:S01]  /*6bd0*/  FFMA R190, R18, R58, R89 ;  /* 0x0000003a12be7223 */ /* 0x000fe20000000059 */
[----:B---3--:R-:W-:Y:S01]  /*6be0*/  FFMA R158, R20, R56, R158 ;  /* 0x00000038149e7223 */ /* 0x008fe2000000009e */
[----:B------:R-:W-:Y:S01]  /*6bf0*/  FFMA R88, R18, R98, R17 ;  /* 0x0000006212587223 */ /* 0x000fe20000000011 */
[C---:B------:R-:W-:Y:S01]  /*6c00*/  FFMA R160, R20.reuse, R92, R160 ;  /* 0x0000005c14a07223 */ /* 0x040fe200000000a0 */
        /* <DEDUP_REMOVED lines=29> */
[-C--:B------:R-:W-:Y:S01]  /*6de0*/  FFMA R103, R103, R95.reuse, R102 ;  /* 0x0000005f67677223 */ /* 0x080fe20000000066 */
        /* <DEDUP_REMOVED lines=32> */
[----:B------:R-:W-:-:S02]  /*6ff0*/  FFMA R121, R17, R93, R146 ;  /* 0x0000005d11797223 */ /* 0x000fc40000000092 */
[----:B------:R-:W-:Y:S01]  /*7000*/  FFMA R17, R17, R97, R144 ;  /* 0x0000006111117223 */ /* 0x000fe20000000090 */
        /* <DEDUP_REMOVED lines=86> */
[C---:B------:R-:W-:Y:S01]  /*7570*/  FFMA R165, R23.reuse, R35, R20 ;  /* 0x0000002317a57223 */ /* 0x040fe20000000014 */
[----:B------:R-:W-:Y:S01]  /*7580*/  FFMA R166, R22, R94, R125 ;  /* 0x0000005e16a67223 */ /* 0x000fe2000000007d */
[C---:B---3--:R-:W-:Y:S01]  /*7590*/  FFMA R20, R24.reuse, R56, R6 ;  /* 0x0000003818147223 */ /* 0x048fe20000000006 */
[----:B------:R-:W-:Y:S01]  /*75a0*/  FFMA R6, R24, R92, R4 ;  /* 0x0000005c18067223 */ /* 0x000fe20000000004 */
[----:B------:R-:W-:Y:S01]  /*75b0*/  FFMA R22, R22, R98, R21 ;  /* 0x0000006216167223 */ /* 0x000fe20000000015 */
        /* <DEDUP_REMOVED lines=79> */
[----:B------:R-:W1:Y:S01]  /*7ab0*/  LDS.128 R4, [R0.X4+UR5+0x31a0] ;  /* 0x0031a00500047984 */ /* 0x000e620008004c00 */
[C---:B------:R-:W-:Y:S01]  /*7ac0*/  FFMA R148, R22.reuse, R58, R25 ;  /* 0x0000003a16947223 */ /* 0x040fe20000000019 */
[----:B------:R-:W-:Y:S01]  /*7ad0*/  FFMA R146, R22, R34, R37 ;  /* 0x0000002216927223 */ /* 0x000fe20000000025 */
[C---:B--2---:R-:W-:Y:S01]  /*7ae0*/  FFMA R86, R12.reuse, R56, R86 ;  /* 0x000000380c567223 */ /* 0x044fe20000000056 */
[C---:B------:R-:W-:Y:S01]  /*7af0*/  FFMA R104, R12.reuse, R92, R104 ;  /* 0x0000005c0c687223 */ /* 0x040fe20000000068 */
        /* <DEDUP_REMOVED lines=23> */
[C---:B------:R-:W-:Y:S01]  /*7c70*/  FFMA R27, R17.reuse, R93, R14 ;  /* 0x0000005d111b7223 */ /* 0x040fe2000000000e */
[----:B------:R-:W-:Y:S01]  /*7c80*/  FFMA R108, R16, R96, R108 ;  /* 0x00000060106c7223 */ /* 0x000fe2000000006c */
[----:B------:R-:W3:Y:S01]  /*7c90*/  LDS.128 R12, [R0.X4+UR5+0x38a0] ;  /* 0x0038a005000c7984 */ /* 0x000ee20008004c00 */
        /* <DEDUP_REMOVED lines=37> */
[-C--:B------:R-:W-:Y:S01]  /*7ef0*/  FFMA R7, R7, R99.reuse, R24 ;  /* 0x0000006307077223 */ /* 0x080fe20000000018 */
[----:B------:R-:W-:Y:S01]  /*7f00*/  FFMA R22, R22, R34, R21 ;  /* 0x0000002216167223 */ /* 0x000fe20000000015 */
[C---:B------:R-:W-:Y:S01]  /*7f10*/  FFMA R53, R23.reuse, R99, R20 ;  /* 0x0000006317357223 */ /* 0x040fe20000000014 */
[----:B------:R-:W2:Y:S01]  /*7f20*/  LDS.128 R24, [R0.X4+UR5+0x39a0] ;  /* 0x0039a00500187984 */ /* 0x000ea20008004c00 */
[C---:B---3--:R-:W-:Y:S01]  /*7f30*/  FFMA R20, R12.reuse, R32, R117 ;  /* 0x000000200c147223 */ /* 0x048fe20000000075 */
        /* <DEDUP_REMOVED lines=16> */
[----:B------:R-:W-:Y:S02]  /*8040*/  LDS.128 R20, [R9+0xb0] ;  /* 0x0000b00009147984 */ /* 0x000fe40000000c00 */
[C---:B------:R-:W-:Y:S01]  /*8050*/  FFMA R13, R15.reuse, R59, R14 ;  /* 0x0000003b0f0d7223 */ /* 0x040fe2000000000e */
[C---:B------:R-:W-:Y:S01]  /*8060*/  FFMA R14, R15.reuse, R35, R84 ;  /* 0x000000230f0e7223 */ /* 0x040fe20000000054 */
[----:B------:R-:W3:Y:S01]  /*8070*/  LDS.128 R104, [R0.X4+UR5+0x30] ;  /* 0x0000300500687984 */ /* 0x000ee20008004c00 */
[----:B------:R-:W-:Y:S01]  /*8080*/  FFMA R15, R15, R99, R54 ;  /* 0x000000630f0f7223 */ /* 0x000fe20000000036 */
[C---:B-1----:R-:W-:Y:S01]  /*8090*/  FFMA R84, R16.reuse, R56, R209 ;  /* 0x0000003810547223 */ /* 0x042fe200000000d1 */
[C---:B------:R-:W-:Y:S01]  /*80a0*/  FFMA R208, R16.reuse, R92, R208 ;  /* 0x0000005c10d07223 */ /* 0x040fe200000000d0 */
[----:B------:R-:W1:Y:S01]  /*80b0*/  LDS.128 R36, [R9+0x130] ;  /* 0x0001300009247984 */ /* 0x000e620000000c00 */
[C---:B------:R-:W-:Y:S01]  /*80c0*/  FFMA R54, R16.reuse, R32, R207 ;  /* 0x0000002010367223 */ /* 0x040fe200000000cf */
[----:B------:R-:W-:Y:S01]  /*80d0*/  FFMA R206, R16, R96, R206 ;  /* 0x0000006010ce7223 */ /* 0x000fe200000000ce */
[C---:B------:R-:W-:Y:S01]  /*80e0*/  FFMA R55, R17.reuse, R57, R84 ;  /* 0x0000003911377223 */ /* 0x040fe20000000054 */
[----:B------:R-:W4:Y:S01]  /*80f0*/  LDS.128 R48, [R9+0x1b0] ;  /* 0x0001b00009307984 */ /* 0x000f220000000c00 */
[C---:B------:R-:W-:Y:S01]  /*8100*/  FFMA R85, R17.reuse, R93, R208 ;  /* 0x0000005d11557223 */ /* 0x040fe200000000d0 */
[C---:B------:R-:W-:Y:S01]  /*8110*/  FFMA R113, R17.reuse, R33, R54 ;  /* 0x0000002111717223 */ /* 0x040fe20000000036 */
[----:B------:R-:W-:Y:S01]  /*8120*/  FFMA R17, R17, R97, R206 ;  /* 0x0000006111117223 */ /* 0x000fe200000000ce */
[----:B------:R-:W5:Y:S01]  /*8130*/  LDS.128 R108, [R0.X4+UR5+0xb0] ;  /* 0x0000b005006c7984 */ /* 0x000f620008004c00 */
[C---:B------:R-:W-:Y:S01]  /*8140*/  FFMA R54, R18.reuse, R58, R55 ;  /* 0x0000003a12367223 */ /* 0x040fe20000000037 */
[C---:B------:R-:W-:Y:S01]  /*8150*/  FFMA R16, R18.reuse, R34, R113 ;  /* 0x0000002212107223 */ /* 0x040fe20000000071 */
        /* <DEDUP_REMOVED lines=24> */
[C---:B---3--:R-:W-:Y:S01]  /*82e0*/  FFMA R26, R104.reuse, R20, R65 ;  /* 0x00000014681a7223 */ /* 0x048fe20000000041 */
[----:B------:R-:W-:-:S03]  /*82f0*/  FFMA R24, R104, R40, R3 ;  /* 0x0000002868187223 */ /* 0x000fc60000000003 */
[C---:B------:R-:W-:Y:S01]  /*8300*/  FFMA R33, R105.reuse, R21, R26 ;  /* 0x0000001569217223 */ /* 0x040fe2000000001a */
[C---:B------:R-:W-:Y:S01]  /*8310*/  FFMA R35, R105.reuse, R41, R24 ;  /* 0x0000002969237223 */ /* 0x040fe20000000018 */
[----:B-1----:R-:W-:Y:S01]  /*8320*/  FFMA R32, R104, R36, R103 ;  /* 0x0000002468207223 */ /* 0x002fe20000000067 */
[----:B------:R-:W1:Y:S01]  /*8330*/  LDS.128 R24, [R0.X4+UR5+0x1b0] ;  /* 0x0001b00500187984 */ /* 0x000e620008004c00 */
[----:B------:R-:W-:Y:S01]  /*8340*/  FFMA R114, R106, R22, R33 ;  /* 0x000000166a727223 */ /* 0x000fe20000000021 */
[----:B----4-:R-:W-:Y:S01]  /*8350*/  FFMA R64, R104, R48, R64 ;  /* 0x0000003068407223 */ /* 0x010fe20000000040 */
[----:B------:R-:W-:Y:S01]  /*8360*/  FFMA R3, R105, R37, R32 ;  /* 0x0000002569037223 */ /* 0x000fe20000000020 */
[----:B------:R-:W-:Y:S01]  /*8370*/  FFMA R32, R106, R42, R35 ;  /* 0x0000002a6a207223 */ /* 0x000fe20000000023 */
[C---:B-----5:R-:W-:Y:S01]  /*8380*/  FFMA R8, R108.reuse, R36, R8 ;  /* 0x000000246c087223 */ /* 0x060fe20000000008 */
[----:B------:R-:W-:Y:S01]  /*8390*/  FFMA R10, R108, R20, R10 ;  /* 0x000000146c0a7223 */ /* 0x000fe2000000000a */
[----:B------:R-:W-:Y:S01]  /*83a0*/  FFMA R34, R106, R38, R3 ;  /* 0x000000266a227223 */ /* 0x000fe20000000003 */
[----:B------:R-:W-:Y:S01]  /*83b0*/  FFMA R113, R107, R43, R32 ;  /* 0x0000002b6b717223 */ /* 0x000fe20000000020 */
[----:B------:R-:W-:Y:S01]  /*83c0*/  FFMA R32, R108, R48, R11 ;  /* 0x000000306c207223 */ /* 0x000fe2000000000b */
[----:B------:R-:W-:Y:S01]  /*83d0*/  FFMA R11, R109, R37, R8 ;  /* 0x000000256d0b7223 */ /* 0x000fe20000000008 */
[----:B------:R-:W-:Y:S01]  /*83e0*/  FFMA R115, R107, R39, R34 ;  /* 0x000000276b737223 */ /* 0x000fe20000000022 */
[C---:B------:R-:W-:Y:S01]  /*83f0*/  FFMA R55, R109.reuse, R21, R10 ;  /* 0x000000156d377223 */ /* 0x040fe2000000000a */
[----:B------:R-:W-:Y:S01]  /*8400*/  FFMA R3, R109, R49, R32 ;  /* 0x000000316d037223 */ /* 0x000fe20000000020 */
[C---:B------:R-:W-:Y:S01]  /*8410*/  FFMA R10, R110.reuse, R38, R11 ;  /* 0x000000266e0a7223 */ /* 0x040fe2000000000b */
[----:B------:R-:W3:Y:S01]  /*8420*/  LDS.128 R32, [R0.X4+UR5+0x830] ;  /* 0x0008300500207984 */ /* 0x000ee20008004c00 */
[C---:B------:R-:W-:Y:S01]  /*8430*/  FFMA R8, R110.reuse, R22, R55 ;  /* 0x000000166e087223 */ /* 0x040fe20000000037 */
[----:B------:R-:W-:Y:S01]  /*8440*/  FFMA R54, R110, R50, R3 ;  /* 0x000000326e367223 */ /* 0x000fe20000000003 */
[----:B------:R-:W-:Y:S01]  /*8450*/  FFMA R11, R111, R39, R10 ;  /* 0x000000276f0b7223 */ /* 0x000fe2000000000a */
[----:B------:R-:W-:Y:S01]  /*8460*/  FFMA R105, R105, R49, R64 ;  /* 0x0000003169697223 */ /* 0x000fe20000000040 */
        /* <DEDUP_REMOVED lines=67> */
[----:B-1----:R-:W-:Y:S01]  /*88a0*/  FFMA R10, R60, R20, R75 ;  /* 0x000000143c0a7223 */ /* 0x002fe2000000004b */
        /* <DEDUP_REMOVED lines=12> */
[----:B------:R-:W4:Y:S01]  /*8970*/  LDS.128 R76, [R0.X4+UR5+0x1130] ;  /* 0x00113005004c7984 */ /* 0x000f220008004c00 */
[----:B--2---:R-:W-:Y:S01]  /*8980*/  FFMA R10, R64, R36, R81 ;  /* 0x00000024400a7223 */ /* 0x004fe20000000051 */
[----:B------:R-:W-:Y:S01]  /*8990*/  FFMA R54, R62, R38, R55 ;  /* 0x000000263e367223 */ /* 0x000fe20000000037 */
[----:B------:R-:W-:Y:S01]  /*89a0*/  FFMA R80, R64, R20, R80 ;  /* 0x0000001440507223 */ /* 0x000fe20000000050 */
[----:B------:R-:W-:Y:S01]  /*89b0*/  FFMA R62, R62, R42, R61 ;  /* 0x0000002a3e3e7223 */ /* 0x000fe2000000003d */
[----:B------:R-:W-:Y:S01]  /*89c0*/  FFMA R82, R64, R48, R82 ;  /* 0x0000003040527223 */ /* 0x000fe20000000052 */
[C---:B------:R-:W-:Y:S01]  /*89d0*/  FFMA R61, R65.reuse, R37, R10 ;  /* 0x00000025413d7223 */ /* 0x040fe2000000000a */
[----:B------:R-:W-:Y:S01]  /*89e0*/  FFMA R81, R65, R21, R80 ;  /* 0x0000001541517223 */ /* 0x000fe20000000050 */
        /* <DEDUP_REMOVED lines=8> */
[----:B------:R-:W-:Y:S01]  /*8a70*/  FFMA R57, R67, R39, R10 ;  /* 0x0000002743397223 */ /* 0x000fe2000000000a */
[----:B------:R-:W2:Y:S01]  /*8a80*/  LDS.128 R80, [R0.X4+UR5+0x11b0] ;  /* 0x0011b00500507984 */ /* 0x000ea20008004c00 */
[C---:B---3--:R-:W-:Y:S01]  /*8a90*/  FFMA R10, R68.reuse, R36, R29 ;  /* 0x00000024440a7223 */ /* 0x048fe2000000001d */
[C---:B------:R-:W-:Y:S01]  /*8aa0*/  FFMA R30, R68.reuse, R48, R30 ;  /* 0x00000030441e7223 */ /* 0x040fe2000000001e */
[C---:B------:R-:W-:Y:S01]  /*8ab0*/  FFMA R28, R68.reuse, R20, R28 ;  /* 0x00000014441c7223 */ /* 0x040fe2000000001c */
[----:B------:R-:W-:Y:S01]  /*8ac0*/  FFMA R68, R68, R40, R31 ;  /* 0x0000002844447223 */ /* 0x000fe2000000001f */
[C---:B------:R-:W-:Y:S01]  /*8ad0*/  FFMA R31, R69.reuse, R37, R10 ;  /* 0x00000025451f7223 */ /* 0x040fe2000000000a */
[----:B------:R-:W-:Y:S01]  /*8ae0*/  FFMA R29, R69, R49, R30 ;  /* 0x00000031451d7223 */ /* 0x000fe2000000001e */
[----:B------:R-:W-:Y:S01]  /*8af0*/  FFMA R65, R65, R41, R64 ;  /* 0x0000002941417223 */ /* 0x000fe20000000040 */
[----:B------:R-:W-:Y:S01]  /*8b00*/  FFMA R61, R69, R21, R28 ;  /* 0x00000015453d7223 */ /* 0x000fe2000000001c */
        /* <DEDUP_REMOVED lines=8> */
[-C--:B------:R-:W-:Y:S01]  /*8b90*/  FFMA R28, R70, R22.reuse, R61 ;  /* 0x00000016461c7223 */ /* 0x080fe2000000003d */
[C---:B------:R-:W-:Y:S01]  /*8ba0*/  FFMA R65, R73.reuse, R21, R10 ;  /* 0x0000001549417223 */ /* 0x040fe2000000000a */
[----:B------:R-:W1:Y:S01]  /*8bb0*/  LDS.128 R84, [R0.X4+UR5+0x1830] ;  /* 0x0018300500547984 */ /* 0x000e620008004c00 */
        /* <DEDUP_REMOVED lines=8> */
[C---:B------:R-:W-:Y:S01]  /*8c40*/  FFMA R60, R74.reuse, R38, R61 ;  /* 0x000000264a3c7223 */ /* 0x040fe2000000003d */
[----:B------:R-:W-:Y:S01]  /*8c50*/  FFMA R62, R74, R42, R73 ;  /* 0x0000002a4a3e7223 */ /* 0x000fe20000000049 */
[C---:B------:R-:W-:Y:S01]  /*8c60*/  FFMA R31, R75.reuse, R23, R10 ;  /* 0x000000174b1f7223 */ /* 0x040fe2000000000a */
[C---:B----4-:R-:W-:Y:S01]  /*8c70*/  FFMA R190, R76.reuse, R48, R190 ;  /* 0x000000304cbe7223 */ /* 0x050fe200000000be */
[C---:B------:R-:W-:Y:S01]  /*8c80*/  FFMA R10, R76.reuse, R36, R189 ;  /* 0x000000244c0a7223 */ /* 0x040fe200000000bd */
[C---:B------:R-:W-:Y:S01]  /*8c90*/  FFMA R188, R76.reuse, R20, R188 ;  /* 0x000000144cbc7223 */ /* 0x040fe200000000bc */
        /* <DEDUP_REMOVED lines=28> */
[----:B------:R-:W2:Y:S01]  /*8e60*/  LDS.128 R76, [R0.X4+UR5+0x1930] ;  /* 0x00193005004c7984 */ /* 0x000ea20008004c00 */
[----:B------:R-:W-:Y:S01]  /*8e70*/  FFMA R106, R106, R50, R105 ;  /* 0x000000326a6a7223 */ /* 0x000fe20000000069 */
[----:B------:R-:W-:Y:S01]  /*8e80*/  FFMA R110, R110, R42, R109 ;  /* 0x0000002a6e6e7223 */ /* 0x000fe2000000006d */
[C---:B------:R-:W-:Y:S01]  /*8e90*/  FFMA R69, R81.reuse, R49, R70 ;  /* 0x0000003151457223 */ /* 0x040fe20000000046 */
[C---:B------:R-:W-:Y:S01]  /*8ea0*/  FFMA R89, R81.reuse, R37, R186 ;  /* 0x0000002551597223 */ /* 0x040fe200000000ba */
[C---:B------:R-:W-:Y:S01]  /*8eb0*/  FFMA R93, R81.reuse, R21, R10 ;  /* 0x00000015515d7223 */ /* 0x040fe2000000000a */
[----:B------:R-:W-:Y:S01]  /*8ec0*/  FFMA R81, R81, R41, R80 ;  /* 0x0000002951517223 */ /* 0x000fe20000000050 */
[-C--:B------:R-:W-:Y:S01]  /*8ed0*/  FFMA R114, R107, R23.reuse, R114 ;  /* 0x000000176b727223 */ /* 0x080fe20000000072 */
        /* <DEDUP_REMOVED lines=110> */
[C---:B-1----:R-:W-:Y:S01]  /*95c0*/  FFMA R170, R76.reuse, R48, R170 ;  /* 0x000000304caa7223 */ /* 0x042fe200000000aa */
[C---:B------:R-:W-:Y:S01]  /*95d0*/  FFMA R10, R76.reuse, R36, R169 ;  /* 0x000000244c0a7223 */ /* 0x040fe200000000a9 */
[C---:B------:R-:W-:Y:S01]  /*95e0*/  FFMA R168, R76.reuse, R20, R168 ;  /* 0x000000144ca87223 */ /* 0x040fe200000000a8 */
[----:B------:R-:W-:Y:S01]  /*95f0*/  FFMA R76, R76, R40, R91 ;  /* 0x000000284c4c7223 */ /* 0x000fe2000000005b */
[----:B------:R-:W-:Y:S01]  /*9600*/  FFMA R134, R74, R42, R73 ;  /* 0x0000002a4a867223 */ /* 0x000fe20000000049 */
[----:B------:R-:W1:Y:S01]  /*9610*/  LDS.128 R88, [R0.X4+UR5+0x28b0] ;  /* 0x0028b00500587984 */ /* 0x000e620008004c00 */
[----:B------:R-:W-:Y:S01]  /*9620*/  FFMA R118, R75, R51, R118 ;  /* 0x000000334b767223 */ /* 0x000fe20000000076 */
[----:B------:R-:W-:Y:S01]  /*9630*/  FFMA R69, R77, R49, R170 ;  /* 0x000000314d457223 */ /* 0x000fe200000000aa */
[----:B------:R-:W-:Y:S01]  /*9640*/  FFMA R134, R75, R43, R134 ;  /* 0x0000002b4b867223 */ /* 0x000fe20000000086 */
[C---:B------:R-:W-:Y:S01]  /*9650*/  FFMA R73, R77.reuse, R37, R10 ;  /* 0x000000254d497223 */ /* 0x040fe2000000000a */
[C---:B------:R-:W-:Y:S01]  /*9660*/  FFMA R75, R77.reuse, R21, R168 ;  /* 0x000000154d4b7223 */ /* 0x040fe200000000a8 */
[----:B------:R-:W-:Y:S01]  /*9670*/  FFMA R77, R77, R41, R76 ;  /* 0x000000294d4d7223 */ /* 0x000fe2000000004c */
[----:B---3--:R-:W-:Y:S01]  /*9680*/  FFMA R72, R80, R48, R167 ;  /* 0x0000003050487223 */ /* 0x008fe200000000a7 */
[C---:B------:R-:W-:Y:S01]  /*9690*/  FFMA R98, R78.reuse, R50, R69 ;  /* 0x000000324e627223 */ /* 0x040fe20000000045 */
[C---:B------:R-:W-:Y:S01]  /*96a0*/  FFMA R10, R78.reuse, R38, R73 ;  /* 0x000000264e0a7223 */ /* 0x040fe20000000049 */
[C---:B------:R-:W-:Y:S01]  /*96b0*/  FFMA R124, R78.reuse, R22, R75 ;  /* 0x000000164e7c7223 */ /* 0x040fe2000000004b */
[----:B------:R-:W-:Y:S01]  /*96c0*/  FFMA R78, R78, R42, R77 ;  /* 0x0000002a4e4e7223 */ /* 0x000fe2000000004d */
[----:B------:R-:W-:Y:S01]  /*96d0*/  FFMA R77, R81, R49, R72 ;  /* 0x00000031514d7223 */ /* 0x000fe20000000048 */
[C---:B------:R-:W-:Y:S01]  /*96e0*/  FFMA R166, R80.reuse, R36, R166 ;  /* 0x0000002450a67223 */ /* 0x040fe200000000a6 */
[----:B------:R-:W3:Y:S01]  /*96f0*/  LDS.128 R72, [R0.X4+UR5+0x2930] ;  /* 0x0029300500487984 */ /* 0x000ee20008004c00 */
        /* <DEDUP_REMOVED lines=78> */
[----:B------:R-:W-:Y:S01]  /*9be0*/  FFMA R174, R78, R50, R89 ;  /* 0x000000324eae7223 */ /* 0x000fe20000000059 */
[C---:B-1----:R-:W-:Y:S01]  /*9bf0*/  FFMA R146, R80.reuse, R20, R146 ;  /* 0x0000001450927223 */ /* 0x042fe20000000092 */
[C---:B------:R-:W-:Y:S01]  /*9c00*/  FFMA R148, R80.reuse, R48, R148 ;  /* 0x0000003050947223 */ /* 0x040fe20000000094 */
        /* <DEDUP_REMOVED lines=27> */
[----:B------:R-:W-:-:S02]  /*9dc0*/  FFMA R89, R85, R49, R144 ;  /* 0x0000003155597223 */ /* 0x000fc40000000090 */
[C---:B------:R-:W-:Y:S01]  /*9dd0*/  FFMA R93, R85.reuse, R21, R142 ;  /* 0x00000015555d7223 */ /* 0x040fe2000000008e */
[----:B------:R-:W-:Y:S01]  /*9de0*/  FFMA R85, R85, R41, R84 ;  /* 0x0000002955557223 */ /* 0x000fe20000000054 */
[C---:B------:R-:W-:Y:S01]  /*9df0*/  FFMA R168, R86.reuse, R50, R89 ;  /* 0x0000003256a87223 */ /* 0x040fe20000000059 */
[C---:B------:R-:W-:Y:S01]  /*9e00*/  FFMA R84, R86.reuse, R38, R91 ;  /* 0x0000002656547223 */ /* 0x040fe2000000005b */
[----:B------:R-:W-:Y:S01]  /*9e10*/  FFMA R166, R86, R22, R93 ;  /* 0x0000001656a67223 */ /* 0x000fe2000000005d */
[----:B------:R-:W4:Y:S01]  /*9e20*/  LDS.128 R88, [R0.X4+UR5+0x38b0] ;  /* 0x0038b00500587984 */ /* 0x000f220008004c00 */
[----:B--2---:R-:W-:Y:S01]  /*9e30*/  FFMA R138, R72, R20, R138 ;  /* 0x00000014488a7223 */ /* 0x004fe2000000008a */
[----:B------:R-:W-:Y:S01]  /*9e40*/  FFMA R156, R86, R42, R85 ;  /* 0x0000002a569c7223 */ /* 0x000fe20000000055 */
[----:B------:R-:W-:Y:S01]  /*9e50*/  FFMA R167, R87, R39, R84 ;  /* 0x0000002757a77223 */ /* 0x000fe20000000054 */
        /* <DEDUP_REMOVED lines=15> */
[----:B------:R-:W-:Y:S01]  /*9f50*/  FFMA R163, R75, R23, R72 ;  /* 0x000000174ba37223 */ /* 0x000fe20000000048 */
[C---:B------:R-:W-:Y:S01]  /*9f60*/  FFMA R72, R76.reuse, R40, R7 ;  /* 0x000000284c487223 */ /* 0x040fe20000000007 */
[C---:B------:R-:W-:Y:S01]  /*9f70*/  FFMA R136, R76.reuse, R48, R136 ;  /* 0x000000304c887223 */ /* 0x040fe20000000088 */
[----:B------:R-:W-:Y:S01]  /*9f80*/  FFMA R4, R76, R20, R4 ;  /* 0x000000144c047223 */ /* 0x000fe20000000004 */
[----:B------:R-:W1:Y:S01]  /*9f90*/  LDS.128 R92, [R0.X4+UR5+0x3930] ;  /* 0x00393005005c7984 */ /* 0x000e620008004c00 */
        /* <DEDUP_REMOVED lines=8> */
[C---:B---3--:R-:W-:Y:S01]  /*a020*/  FFMA R52, R80.reuse, R48, R52 ;  /* 0x0000003050347223 */ /* 0x048fe20000000034 */
[----:B------:R-:W-:Y:S01]  /*a030*/  FFMA R6, R80, R36, R6 ;  /* 0x0000002450067223 */ /* 0x000fe20000000006 */
[----:B------:R-:W-:Y:S01]  /*a040*/  FFMA R162, R78, R50, R7 ;  /* 0x000000324ea27223 */ /* 0x000fe20000000007 */
        /* <DEDUP_REMOVED lines=11> */
[C---:B----4-:R-:W-:Y:S01]  /*a100*/  FFMA R14, R88.reuse, R20, R14 ;  /* 0x00000014580e7223 */ /* 0x050fe2000000000e */
[C---:B------:R-:W-:Y:S01]  /*a110*/  FFMA R12, R88.reuse, R36, R12 ;  /* 0x00000024580c7223 */ /* 0x040fe2000000000c */
[----:B------:R-:W-:Y:S01]  /*a120*/  FFMA R147, R83, R43, R52 ;  /* 0x0000002b53937223 */ /* 0x000fe20000000034 */
[C---:B------:R-:W-:Y:S01]  /*a130*/  FFMA R52, R88.reuse, R40, R15 ;  /* 0x0000002858347223 */ /* 0x040fe2000000000f */
[----:B------:R-:W-:Y:S01]  /*a140*/  FFMA R88, R88, R48, R13 ;  /* 0x0000003058587223 */ /* 0x000fe2000000000d */
[----:B------:R-:W-:Y:S01]  /*a150*/  FFMA R82, R82, R22, R81 ;  /* 0x0000001652527223 */ /* 0x000fe20000000051 */
[C---:B------:R-:W-:Y:S01]  /*a160*/  FFMA R15, R89.reuse, R21, R14 ;  /* 0x00000015590f7223 */ /* 0x040fe2000000000e */
[C---:B------:R-:W-:Y:S01]  /*a170*/  FFMA R13, R89.reuse, R37, R12 ;  /* 0x00000025590d7223 */ /* 0x040fe2000000000c */
[C---:B------:R-:W-:Y:S01]  /*a180*/  FFMA R154, R78.reuse, R42, R75 ;  /* 0x0000002a4e9a7223 */ /* 0x040fe2000000004b */
[-C--:B------:R-:W-:Y:S01]  /*a190*/  FFMA R160, R78, R22.reuse, R77 ;  /* 0x000000164ea07223 */ /* 0x080fe2000000004d */
        /* <DEDUP_REMOVED lines=9> */
[----:B------:R-:W-:Y:S01]  /*a230*/  LDS.128 R72, [R9+0xc0] ;  /* 0x0000c00009487984 */ /* 0x000fe20000000c00 */
[----:B------:R-:W-:Y:S01]  /*a240*/  FFMA R89, R89, R49, R88 ;  /* 0x0000003159597223 */ /* 0x000fe20000000058 */
[----:B-1----:R-:W-:Y:S01]  /*a250*/  FFMA R88, R92, R48, R199 ;  /* 0x000000305c587223 */ /* 0x002fe200000000c7 */
[C---:B------:R-:W-:Y:S01]  /*a260*/  FFMA R146, R90.reuse, R42, R53 ;  /* 0x0000002a5a927223 */ /* 0x040fe20000000035 */
[----:B------:R-:W-:Y:S01]  /*a270*/  LDS.128 R80, [R9+0x140] ;  /* 0x0001400009507984 */ /* 0x000fe20000000c00 */
[----:B------:R-:W-:Y:S01]  /*a280*/  FFMA R150, R90, R50, R89 ;  /* 0x000000325a967223 */ /* 0x000fe20000000059 */
[C---:B------:R-:W-:Y:S01]  /*a290*/  FFMA R149, R91.reuse, R39, R52 ;  /* 0x000000275b957223 */ /* 0x040fe20000000034 */
[C---:B------:R-:W-:Y:S01]  /*a2a0*/  FFMA R148, R91.reuse, R23, R148 ;  /* 0x000000175b947223 */ /* 0x040fe20000000094 */
[----:B------:R-:W-:Y:S01]  /*a2b0*/  LDS.128 R76, [R9+0x40] ;  /* 0x00004000094c7984 */ /* 0x000fe20000000c00 */
[C---:B------:R-:W-:Y:S01]  /*a2c0*/  FFMA R150, R91.reuse, R51, R150 ;  /* 0x000000335b967223 */ /* 0x040fe20000000096 */
[----:B------:R-:W-:Y:S01]  /*a2d0*/  FFMA R146, R91, R43, R146 ;  /* 0x0000002b5b927223 */ /* 0x000fe20000000092 */
[C---:B------:R-:W-:Y:S01]  /*a2e0*/  FFMA R53, R93.reuse, R49, R88 ;  /* 0x000000315d357223 */ /* 0x040fe20000000058 */
[----:B------:R-:W1:Y:S01]  /*a2f0*/  LDS.128 R12, [R0.X4+UR5+0x40] ;  /* 0x00004005000c7984 */ /* 0x000e620008004c00 */
[C---:B------:R-:W-:Y:S01]  /*a300*/  FFMA R198, R92.reuse, R36, R198 ;  /* 0x000000245cc67223 */ /* 0x040fe200000000c6 */
[C---:B------:R-:W-:Y:S01]  /*a310*/  FFMA R52, R92.reuse, R20, R197 ;  /* 0x000000145c347223 */ /* 0x040fe200000000c5 */
[----:B------:R-:W-:Y:S01]  /*a320*/  FFMA R196, R92, R40, R196 ;  /* 0x000000285cc47223 */ /* 0x000fe200000000c4 */
[----:B------:R-:W3:Y:S01]  /*a330*/  LDS.128 R84, [R9+0x1c0] ;  /* 0x0001c00009547984 */ /* 0x000ee20000000c00 */
        /* <DEDUP_REMOVED lines=29> */
[----:B------:R-:W5:Y:S04]  /*a510*/  LDS.128 R48, [R0.X4+UR5+0x19c0] ;  /* 0x0019c00500307984 */ /* 0x000f680008004c00 */
[----:B------:R-:W5:Y:S01]  /*a520*/  LDS.128 R40, [R0.X4+UR5+0x20c0] ;  /* 0x0020c00500287984 */ /* 0x000f620008004c00 */
[C---:B-1----:R-:W-:Y:S01]  /*a530*/  FFMA R114, R12.reuse, R72, R114 ;  /* 0x000000480c727223 */ /* 0x042fe20000000072 */
[C---:B------:R-:W-:Y:S01]  /*a540*/  FFMA R6, R12.reuse, R80, R115 ;  /* 0x000000500c067223 */ /* 0x040fe20000000073 */
[C---:B------:R-:W-:Y:S01]  /*a550*/  FFMA R4, R12.reuse, R76, R113 ;  /* 0x0000004c0c047223 */ /* 0x040fe20000000071 */
[----:B---3--:R-:W-:Y:S01]  /*a560*/  FFMA R12, R12, R84, R107 ;  /* 0x000000540c0c7223 */ /* 0x008fe2000000006b */
        /* <DEDUP_REMOVED lines=13> */
[C---:B----4-:R-:W-:Y:S01]  /*a640*/  FFMA R14, R88.reuse, R84, R3 ;  /* 0x00000054580e7223 */ /* 0x050fe20000000003 */
[C---:B------:R-:W-:Y:S01]  /*a650*/  FFMA R12, R88.reuse, R80, R11 ;  /* 0x00000050580c7223 */ /* 0x040fe2000000000b */
[----:B------:R-:W-:Y:S01]  /*a660*/  FFMA R8, R88, R72, R8 ;  /* 0x0000004858087223 */ /* 0x000fe20000000008 */
[----:B------:R-:W-:Y:S01]  /*a670*/  LDS.128 R112, [R0.X4+UR5+0x11c0] ;  /* 0x0011c00500707984 */ /* 0x000fe20008004c00 */
[C---:B------:R-:W-:Y:S01]  /*a680*/  FFMA R3, R89.reuse, R85, R14 ;  /* 0x0000005559037223 */ /* 0x040fe2000000000e */
[C---:B------:R-:W-:Y:S01]  /*a690*/  FFMA R11, R89.reuse, R81, R12 ;  /* 0x00000051590b7223 */ /* 0x040fe2000000000c */
[----:B------:R-:W-:Y:S01]  /*a6a0*/  FFMA R21, R89, R73, R8 ;  /* 0x0000004959157223 */ /* 0x000fe20000000008 */
[----:B------:R-:W3:Y:S01]  /*a6b0*/  LDS.128 R12, [R0.X4+UR5+0x840] ;  /* 0x00084005000c7984 */ /* 0x000ee20008004c00 */
[----:B--2---:R-:W-:Y:S01]  /*a6c0*/  FFMA R18, R92, R84, R18 ;  /* 0x000000545c127223 */ /* 0x004fe20000000012 */
        /* <DEDUP_REMOVED lines=9> */
[----:B------:R-:W-:Y:S01]  /*a760*/  FFMA R11, R93, R81, R8 ;  /* 0x000000515d0b7223 */ /* 0x000fe20000000008 */
[----:B------:R-:W2:Y:S01]  /*a770*/  LDS.128 R16, [R0.X4+UR5+0x8c0] ;  /* 0x0008c00500107984 */ /* 0x000ea20008004c00 */
[C---:B------:R-:W-:Y:S01]  /*a780*/  FFMA R20, R94.reuse, R86, R3 ;  /* 0x000000565e147223 */ /* 0x040fe20000000003 */
[C---:B------:R-:W-:Y:S01]  /*a790*/  FFMA R8, R94.reuse, R74, R21 ;  /* 0x0000004a5e087223 */ /* 0x040fe20000000015 */
[----:B------:R-:W-:Y:S01]  /*a7a0*/  FFMA R212, R94, R82, R11 ;  /* 0x000000525ed47223 */ /* 0x000fe2000000000b */
[-C--:B------:R-:W-:Y:S01]  /*a7b0*/  FFMA R88, R88, R76.reuse, R111 ;  /* 0x0000004c58587223 */ /* 0x080fe2000000006f */
[C---:B------:R-:W-:Y:S01]  /*a7c0*/  FFMA R213, R95.reuse, R87, R20 ;  /* 0x000000575fd57223 */ /* 0x040fe20000000014 */
[----:B------:R-:W-:Y:S01]  /*a7d0*/  FFMA R211, R95, R75, R8 ;  /* 0x0000004b5fd37223 */ /* 0x000fe20000000008 */
[----:B------:R-:W4:Y:S01]  /*a7e0*/  LDS.128 R20, [R0.X4+UR5+0x940] ;  /* 0x0009400500147984 */ /* 0x000f220008004c00 */
[----:B-----5:R-:W-:Y:S01]  /*a7f0*/  FFMA R132, R48, R76, R132 ;  /* 0x0000004c30847223 */ /* 0x020fe20000000084 */
[C---:B------:R-:W-:Y:S01]  /*a800*/  FFMA R118, R40.reuse, R84, R118 ;  /* 0x0000005428767223 */ /* 0x040fe20000000076 */
[-C--:B------:R-:W-:Y:S01]  /*a810*/  FFMA R70, R40, R80.reuse, R70 ;  /* 0x0000005028467223 */ /* 0x080fe20000000046 */
[----:B------:R-:W-:Y:S01]  /*a820*/  LDS.128 R36, [R0.X4+UR5+0x2140] ;  /* 0x0021400500247984 */ /* 0x000fe20008004c00 */
        /* <DEDUP_REMOVED lines=42> */
[----:B----4-:R-:W-:Y:S01]  /*aad0*/  FFMA R16, R20, R84, R55 ;  /* 0x0000005414107223 */ /* 0x010fe20000000037 */
        /* <DEDUP_REMOVED lines=54> */
[----:B------:R-:W-:Y:S01]  /*ae40*/  FFMA R143, R15, R75, R4 ;  /* 0x0000004b0f8f7223 */ /* 0x000fe20000000004 */
[C---:B---3--:R-:W-:Y:S01]  /*ae50*/  FFMA R6, R16.reuse, R84, R61 ;  /* 0x0000005410067223 */ /* 0x048fe2000000003d */
[----:B------:R-:W-:Y:S01]  /*ae60*/  FFMA R4, R16, R72, R31 ;  /* 0x0000004810047223 */ /* 0x000fe2000000001f */
        /* <DEDUP_REMOVED lines=9> */
[----:B------:R-:W-:Y:S01]  /*af00*/  FFMA R8, R18, R74, R13 ;  /* 0x0000004a12087223 */ /* 0x000fe2000000000d */
[----:B------:R-:W-:Y:S01]  /*af10*/  FFMA R141, R19, R87, R12 ;  /* 0x00000057138d7223 */ /* 0x000fe2000000000c */
[C---:B------:R-:W-:Y:S01]  /*af20*/  FFMA R11, R17.reuse, R81, R60 ;  /* 0x00000051110b7223 */ /* 0x040fe2000000003c */
[----:B------:R-:W3:Y:S01]  /*af30*/  LDS.128 R12, [R0.X4+UR5+0x18c0] ;  /* 0x0018c005000c7984 */ /* 0x000ee20008004c00 */
[----:B------:R-:W-:Y:S01]  /*af40*/  FFMA R17, R17, R77, R62 ;  /* 0x0000004d11117223 */ /* 0x000fe2000000003e */
[C---:B-1----:R-:W-:Y:S01]  /*af50*/  FFMA R66, R20.reuse, R84, R66 ;  /* 0x0000005414427223 */ /* 0x042fe20000000042 */
[----:B------:R-:W-:Y:S01]  /*af60*/  FFMA R64, R20, R72, R64 ;  /* 0x0000004814407223 */ /* 0x000fe20000000040 */
[----:B------:R-:W-:Y:S01]  /*af70*/  FFMA R139, R19, R75, R8 ;  /* 0x0000004b138b7223 */ /* 0x000fe20000000008 */
[----:B------:R-:W-:Y:S01]  /*af80*/  FFMA R138, R18, R78, R17 ;  /* 0x0000004e128a7223 */ /* 0x000fe20000000011 */
[----:B------:R-:W-:Y:S01]  /*af90*/  FFMA R8, R20, R80, R65 ;  /* 0x0000005014087223 */ /* 0x000fe20000000041 */
[C---:B------:R-:W-:Y:S01]  /*afa0*/  FFMA R3, R21.reuse, R85, R66 ;  /* 0x0000005515037223 */ /* 0x040fe20000000042 */
[C---:B------:R-:W-:Y:S01]  /*afb0*/  FFMA R17, R21.reuse, R73, R64 ;  /* 0x0000004915117223 */ /* 0x040fe20000000040 */
        /* <DEDUP_REMOVED lines=8> */
[----:B------:R-:W1:Y:S01]  /*b040*/  LDS.128 R16, [R0.X4+UR5+0x1940] ;  /* 0x0019400500107984 */ /* 0x000e620008004c00 */
[----:B------:R-:W-:Y:S01]  /*b050*/  FFMA R137, R23, R87, R8 ;  /* 0x0000005717897223 */ /* 0x000fe20000000008 */
        /* <DEDUP_REMOVED lines=28> */
[----:B------:R-:W2:Y:S01]  /*b220*/  LDS.128 R44, [R0.X4+UR5+0x2040] ;  /* 0x00204005002c7984 */ /* 0x000ea20008004c00 */
[C---:B------:R-:W-:Y:S01]  /*b230*/  FFMA R108, R6.reuse, R86, R3 ;  /* 0x00000056066c7223 */ /* 0x040fe20000000003 */
[C---:B------:R-:W-:Y:S01]  /*b240*/  FFMA R110, R6.reuse, R74, R21 ;  /* 0x0000004a066e7223 */ /* 0x040fe20000000015 */
        /* <DEDUP_REMOVED lines=12> */
[C---:B-1----:R-:W-:Y:S01]  /*b310*/  FFMA R4, R16.reuse, R80, R99 ;  /* 0x0000005010047223 */ /* 0x042fe20000000063 */
        /* <DEDUP_REMOVED lines=30> */
[----:B------:R-:W-:Y:S01]  /*b500*/  FFMA R96, R44, R80, R96 ;  /* 0x000000502c607223 */ /* 0x000fe20000000060 */
[----:B------:R-:W-:Y:S01]  /*b510*/  FFMA R14, R14, R78, R13 ;  /* 0x0000004e0e0e7223 */ /* 0x000fe2000000000d */
[C---:B------:R-:W-:Y:S01]  /*b520*/  FFMA R3, R45.reuse, R85, R6 ;  /* 0x000000552d037223 */ /* 0x040fe20000000006 */
[C---:B------:R-:W-:Y:S01]  /*b530*/  FFMA R13, R45.reuse, R73, R4 ;  /* 0x000000492d0d7223 */ /* 0x040fe20000000004 */
[----:B------:R-:W-:Y:S01]  /*b540*/  FFMA R44, R44, R76, R135 ;  /* 0x0000004c2c2c7223 */ /* 0x000fe20000000087 */
[----:B------:R-:W1:Y:S01]  /*b550*/  LDS.128 R4, [R0.X4+UR5+0x21c0] ;  /* 0x0021c00500047984 */ /* 0x000e620008004c00 */
        /* <DEDUP_REMOVED lines=30> */
[-C--:B------:R-:W-:Y:S01]  /*b740*/  FFMA R36, R36, R76.reuse, R131 ;  /* 0x0000004c24247223 */ /* 0x080fe20000000083 */
        /* <DEDUP_REMOVED lines=9> */
[----:B------:R-:W4:Y:S01]  /*b7e0*/  LDS.128 R56, [R0.X4+UR5+0x2940] ;  /* 0x0029400500387984 */ /* 0x000f220008004c00 */
[C---:B------:R-:W-:Y:S01]  /*b7f0*/  FFMA R35, R39.reuse, R87, R16 ;  /* 0x0000005727237223 */ /* 0x040fe20000000010 */
[C---:B------:R-:W-:Y:S01]  /*b800*/  FFMA R37, R39.reuse, R83, R14 ;  /* 0x0000005327257223 */ /* 0x040fe2000000000e */
[C---:B------:R-:W-:Y:S01]  /*b810*/  FFMA R38, R39.reuse, R75, R12 ;  /* 0x0000004b27267223 */ /* 0x040fe2000000000c */
[C---:B-1----:R-:W-:Y:S01]  /*b820*/  FFMA R184, R4.reuse, R72, R184 ;  /* 0x0000004804b87223 */ /* 0x042fe200000000b8 */
[----:B------:R-:W-:Y:S01]  /*b830*/  FFMA R39, R39, R79, R8 ;  /* 0x0000004f27277223 */ /* 0x000fe20000000008 */
        /* <DEDUP_REMOVED lines=18> */
[C---:B--2---:R-:W-:Y:S01]  /*b960*/  FFMA R4, R28.reuse, R72, R181 ;  /* 0x000000481c047223 */ /* 0x044fe200000000b5 */
[C---:B------:R-:W-:Y:S01]  /*b970*/  FFMA R136, R23.reuse, R83, R136 ;  /* 0x0000005317887223 */ /* 0x040fe20000000088 */
[----:B------:R-:W-:Y:S01]  /*b980*/  FFMA R116, R23, R75, R116 ;  /* 0x0000004b17747223 */ /* 0x000fe20000000074 */
[C---:B------:R-:W-:Y:S01]  /*b990*/  FFMA R23, R7.reuse, R87, R8 ;  /* 0x0000005707177223 */ /* 0x040fe20000000008 */
[C---:B------:R-:W-:Y:S01]  /*b9a0*/  FFMA R26, R7.reuse, R83, R26 ;  /* 0x00000053071a7223 */ /* 0x040fe2000000001a */
[----:B------:R-:W-:Y:S01]  /*b9b0*/  FFMA R24, R7, R79, R24 ;  /* 0x0000004f07187223 */ /* 0x000fe20000000018 */
[----:B------:R-:W-:Y:S01]  /*b9c0*/  FFMA R7, R29, R73, R4 ;  /* 0x000000491d077223 */ /* 0x000fe20000000004 */
[----:B------:R-:W-:Y:S01]  /*b9d0*/  FFMA R6, R28, R84, R183 ;  /* 0x000000541c067223 */ /* 0x000fe200000000b7 */
[C---:B------:R-:W-:Y:S01]  /*b9e0*/  FFMA R104, R15.reuse, R87, R104 ;  /* 0x000000570f687223 */ /* 0x040fe20000000068 */
[----:B------:R-:W-:Y:S01]  /*b9f0*/  FFMA R106, R15, R75, R106 ;  /* 0x0000004b0f6a7223 */ /* 0x000fe2000000006a */
[----:B------:R-:W-:Y:S01]  /*ba00*/  FFMA R4, R30, R74, R7 ;  /* 0x0000004a1e047223 */ /* 0x000fe20000000007 */
[----:B------:R-:W-:Y:S01]  /*ba10*/  FFMA R3, R29, R85, R6 ;  /* 0x000000551d037223 */ /* 0x000fe20000000006 */
[----:B------:R-:W2:Y:S01]  /*ba20*/  LDS.128 R52, [R0.X4+UR5+0x3040] ;  /* 0x0030400500347984 */ /* 0x000ea20008004c00 */
[-C--:B------:R-:W-:Y:S01]  /*ba30*/  FFMA R182, R28, R80.reuse, R182 ;  /* 0x000000501cb67223 */ /* 0x080fe200000000b6 */
[----:B------:R-:W-:Y:S01]  /*ba40*/  FFMA R15, R31, R75, R4 ;  /* 0x0000004b1f0f7223 */ /* 0x000fe20000000004 */
[----:B---3--:R-:W-:Y:S01]  /*ba50*/  FFMA R4, R60, R80, R179 ;  /* 0x000000503c047223 */ /* 0x008fe200000000b3 */
[----:B------:R-:W-:Y:S01]  /*ba60*/  FFMA R6, R30, R86, R3 ;  /* 0x000000561e067223 */ /* 0x000fe20000000003 */
[----:B------:R-:W-:Y:S01]  /*ba70*/  FFMA R128, R28, R76, R128 ;  /* 0x0000004c1c807223 */ /* 0x000fe20000000080 */
[-C--:B------:R-:W-:Y:S01]  /*ba80*/  FFMA R5, R29, R81.reuse, R182 ;  /* 0x000000511d057223 */ /* 0x080fe200000000b6 */
        /* <DEDUP_REMOVED lines=9> */
[----:B----4-:R-:W-:Y:S01]  /*bb20*/  FFMA R6, R56, R72, R175 ;  /* 0x0000004838067223 */ /* 0x010fe200000000af */
[C---:B------:R-:W-:Y:S01]  /*bb30*/  FFMA R5, R61.reuse, R85, R180 ;  /* 0x000000553d057223 */ /* 0x040fe200000000b4 */
[C---:B------:R-:W-:Y:S01]  /*bb40*/  FFMA R11, R61.reuse, R73, R178 ;  /* 0x000000493d0b7223 */ /* 0x040fe200000000b2 */
        /* <DEDUP_REMOVED lines=8> */
[----:B------:R-:W3:Y:S01]  /*bbd0*/  LDS.128 R28, [R0.X4+UR5+0x30c0] ;  /* 0x0030c005001c7984 */ /* 0x000ee20008004c00 */
[----:B------:R-:W-:Y:S01]  /*bbe0*/  FFMA R20, R58, R74, R21 ;  /* 0x0000004a3a147223 */ /* 0x000fe20000000015 */
[----:B------:R-:W-:Y:S01]  /*bbf0*/  FFMA R176, R56, R80, R176 ;  /* 0x0000005038b07223 */ /* 0x000fe200000000b0 */
[----:B------:R-:W-:Y:S01]  /*bc00*/  FFMA R22, R58, R86, R5 ;  /* 0x000000563a167223 */ /* 0x000fe20000000005 */
[C---:B-1----:R-:W-:Y:S01]  /*bc10*/  FFMA R174, R16.reuse, R84, R174 ;  /* 0x0000005410ae7223 */ /* 0x042fe200000000ae */
        /* <DEDUP_REMOVED lines=15> */
[----:B------:R-:W-:Y:S01]  /*bd10*/  FFMA R11, R63, R79, R62 ;  /* 0x0000004f3f0b7223 */ /* 0x000fe2000000003e */
[----:B------:R-:W-:Y:S01]  /*bd20*/  FFMA R57, R57, R77, R56 ;  /* 0x0000004d39397223 */ /* 0x000fe20000000038 */
[-C--:B------:R-:W-:Y:S01]  /*bd30*/  FFMA R13, R59, R87.reuse, R22 ;  /* 0x000000573b0d7223 */ /* 0x080fe20000000016 */
[----:B------:R-:W1:Y:S01]  /*bd40*/  LDS.128 R60, [R0.X4+UR5+0x3140] ;  /* 0x00314005003c7984 */ /* 0x000e620008004c00 */
[C---:B------:R-:W-:Y:S01]  /*bd50*/  FFMA R32, R18.reuse, R86, R21 ;  /* 0x0000005612207223 */ /* 0x040fe20000000015 */
[C---:B------:R-:W-:Y:S01]  /*bd60*/  FFMA R22, R18.reuse, R82, R25 ;  /* 0x0000005212167223 */ /* 0x040fe20000000019 */
[C---:B------:R-:W-:Y:S01]  /*bd70*/  FFMA R16, R18.reuse, R74, R33 ;  /* 0x0000004a12107223 */ /* 0x040fe20000000021 */
[-C--:B------:R-:W-:Y:S01]  /*bd80*/  FFMA R20, R18, R78.reuse, R17 ;  /* 0x0000004e12147223 */ /* 0x080fe20000000011 */
        /* <DEDUP_REMOVED lines=36> */
[----:B------:R-:W4:Y:S01]  /*bfd0*/  LDS.128 R96, [R0.X4+UR5+0x38c0] ;  /* 0x0038c00500607984 */ /* 0x000f220008004c00 */
        /* <DEDUP_REMOVED lines=15> */
[----:B------:R-:W-:Y:S01]  /*c0d0*/  FFMA R60, R62, R74, R67 ;  /* 0x0000004a3e3c7223 */ /* 0x000fe20000000043 */
[----:B--2---:R-:W-:Y:S01]  /*c0e0*/  FFMA R154, R56, R76, R154 ;  /* 0x0000004c389a7223 */ /* 0x004fe2000000009a */
        /* <DEDUP_REMOVED lines=8> */
[----:B------:R-:W1:Y:S01]  /*c170*/  LDS.128 R88, [R0.X4+UR5+0x3940] ;  /* 0x0039400500587984 */ /* 0x000e620008004c00 */
[C---:B------:R-:W-:Y:S01]  /*c180*/  FFMA R162, R56.reuse, R84, R162 ;  /* 0x0000005438a27223 */ /* 0x040fe200000000a2 */
        /* <DEDUP_REMOVED lines=11> */
[----:B---3--:R-:W-:Y:S01]  /*c240*/  FFMA R56, R52, R76, R147 ;  /* 0x0000004c34387223 */ /* 0x008fe20000000093 */
[C---:B------:R-:W-:Y:S01]  /*c250*/  FFMA R226, R58.reuse, R86, R61 ;  /* 0x000000563ae27223 */ /* 0x040fe2000000003d */
[C---:B------:R-:W-:Y:S01]  /*c260*/  FFMA R60, R58.reuse, R82, R63 ;  /* 0x000000523a3c7223 */ /* 0x040fe2000000003f */
[----:B------:R-:W-:Y:S01]  /*c270*/  FFMA R224, R58, R74, R57 ;  /* 0x0000004a3ae07223 */ /* 0x000fe20000000039 */
[C---:B------:R-:W-:Y:S01]  /*c280*/  FFMA R58, R52.reuse, R84, R153 ;  /* 0x00000054343a7223 */ /* 0x040fe20000000099 */
[C---:B------:R-:W-:Y:S01]  /*c290*/  FFMA R152, R52.reuse, R80, R152 ;  /* 0x0000005034987223 */ /* 0x040fe20000000098 */
[----:B------:R-:W-:Y:S01]  /*c2a0*/  FFMA R52, R52, R72, R151 ;  /* 0x0000004834347223 */ /* 0x000fe20000000097 */
        /* <DEDUP_REMOVED lines=10> */
[-C--:B------:R-:W-:Y:S01]  /*c350*/  FFMA R199, R95, R79.reuse, R94 ;  /* 0x0000004f5fc77223 */ /* 0x080fe2000000005e */
[C---:B------:R-:W-:Y:S01]  /*c360*/  FFMA R120, R54.reuse, R86, R57 ;  /* 0x0000005636787223 */ /* 0x040fe20000000039 */
[----:B------:R-:W2:Y:S01]  /*c370*/  LDS.128 R92, [R0.X4+UR5+0x39c0] ;  /* 0x0039c005005c7984 */ /* 0x000ea20008004c00 */
[C---:B------:R-:W-:Y:S01]  /*c380*/  FFMA R56, R54.reuse, R82, R59 ;  /* 0x0000005236387223 */ /* 0x040fe2000000003b */
[----:B------:R-:W-:Y:S01]  /*c390*/  FFMA R118, R54, R74, R53 ;  /* 0x0000004a36767223 */ /* 0x000fe20000000035 */
[C---:B------:R-:W-:Y:S01]  /*c3a0*/  FFMA R121, R55.reuse, R79, R52 ;  /* 0x0000004f37797223 */ /* 0x040fe20000000034 */
[C---:B----4-:R-:W-:Y:S01]  /*c3b0*/  FFMA R148, R96.reuse, R72, R148 ;  /* 0x0000004860947223 */ /* 0x050fe20000000094 */
        /* <DEDUP_REMOVED lines=12> */
[----:B------:R-:W-:Y:S01]  /*c480*/  LDS.128 R52, [R9+0x50] ;  /* 0x0000500009347984 */ /* 0x000fe20000000c00 */
[----:B------:R-:W-:Y:S01]  /*c490*/  FFMA R97, R97, R85, R150 ;  /* 0x0000005561617223 */ /* 0x000fe20000000096 */
[C---:B------:R-:W-:Y:S01]  /*c4a0*/  FFMA R123, R99.reuse, R83, R126 ;  /* 0x00000053637b7223 */ /* 0x040fe2000000007e */
[C---:B------:R-:W-:Y:S01]  /*c4b0*/  FFMA R125, R99.reuse, R79, R96 ;  /* 0x0000004f637d7223 */ /* 0x040fe20000000060 */
[----:B------:R-:W-:Y:S01]  /*c4c0*/  LDS.128 R60, [R9+0x150] ;  /* 0x00015000093c7984 */ /* 0x000fe20000000c00 */
[----:B-1----:R-:W-:Y:S01]  /*c4d0*/  FFMA R96, R88, R80, R229 ;  /* 0x0000005058607223 */ /* 0x002fe200000000e5 */
[----:B------:R-:W-:Y:S01]  /*c4e0*/  FFMA R124, R98, R86, R97 ;  /* 0x00000056627c7223 */ /* 0x000fe20000000061 */
[C---:B------:R-:W-:Y:S01]  /*c4f0*/  FFMA R122, R99.reuse, R75, R122 ;  /* 0x0000004b637a7223 */ /* 0x040fe2000000007a */
[----:B------:R-:W1:Y:S01]  /*c500*/  LDS.128 R64, [R0.X4+UR5+0x50] ;  /* 0x0000500500407984 */ /* 0x000e620008004c00 */
[----:B------:R-:W-:Y:S01]  /*c510*/  FFMA R230, R88, R84, R230 ;  /* 0x0000005458e67223 */ /* 0x000fe200000000e6 */
[----:B------:R-:W-:-:S02]  /*c520*/  FFMA R124, R99, R87, R124 ;  /* 0x00000057637c7223 */ /* 0x000fc4000000007c */
[----:B------:R-:W3:Y:S04]  /*c530*/  LDS.128 R56, [R9+0xd0] ;  /* 0x0000d00009387984 */ /* 0x000ee80000000c00 */
[----:B------:R-:W4:Y:S01]  /*c540*/  LDS.128 R68, [R9+0x1d0] ;  /* 0x0001d00009447984 */ /* 0x000f220000000c00 */
[----:B------:R-:W-:-:S03]  /*c550*/  FFMA R129, R89, R81, R96 ;  /* 0x0000005159817223 */ /* 0x000fc60000000060 */
[----:B------:R-:W5:Y:S01]  /*c560*/  LDS.128 R96, [R0.X4+UR5+0xd0] ;  /* 0x0000d00500607984 */ /* 0x000f620008004c00 */
[C---:B------:R-:W-:Y:S01]  /*c570*/  FFMA R228, R88.reuse, R72, R228 ;  /* 0x0000004858e47223 */ /* 0x040fe200000000e4 */
[----:B------:R-:W-:Y:S01]  /*c580*/  FFMA R88, R88, R76, R227 ;  /* 0x0000004c58587223 */ /* 0x000fe200000000e3 */
[C---:B------:R-:W-:Y:S01]  /*c590*/  FFMA R127, R89.reuse, R85, R230 ;  /* 0x00000055597f7223 */ /* 0x040fe200000000e6 */
[----:B--2---:R-:W-:Y:S01]  /*c5a0*/  FFMA R220, R92, R72, R220 ;  /* 0x000000485cdc7223 */ /* 0x004fe200000000dc */
        /* <DEDUP_REMOVED lines=26> */
[----:B------:R-:W2:Y:S01]  /*c750*/  LDL R229, [R1+0x50] ;  /* 0x0000500001e57983 */ /* 0x000ea20000100800 */
[C---:B---3--:R-:W-:Y:S01]  /*c760*/  FFMA R218, R64.reuse, R56, R218 ;  /* 0x0000003840da7223 */ /* 0x048fe200000000da */
[C---:B------:R-:W-:Y:S01]  /*c770*/  FFMA R84, R95.reuse, R83, R84 ;  /* 0x000000535f547223 */ /* 0x040fe20000000054 */
[----:B------:R-:W-:Y:S01]  /*c780*/  FFMA R95, R95, R79, R78 ;  /* 0x0000004f5f5f7223 */ /* 0x000fe2000000004e */
[C---:B------:R-:W-:Y:S01]  /*c790*/  FFMA R81, R65.reuse, R53, R72 ;  /* 0x0000003541517223 */ /* 0x040fe20000000048 */
[----:B----4-:R-:W-:Y:S01]  /*c7a0*/  FFMA R64, R64, R68, R201 ;  /* 0x0000004440407223 */ /* 0x010fe200000000c9 */
[C---:B------:R-:W-:Y:S01]  /*c7b0*/  FFMA R79, R65.reuse, R57, R218 ;  /* 0x00000039414f7223 */ /* 0x040fe200000000da */
        /* <DEDUP_REMOVED lines=106> */
[----:B------:R-:W-:Y:S01]  /*ce60*/  FFMA R81, R81, R53, R192 ;  /* 0x0000003551517223 */ /* 0x000fe200000000c0 */
[----:B------:R-:W-:Y:S01]  /*ce70*/  FFMA R182, R82, R58, R155 ;  /* 0x0000003a52b67223 */ /* 0x000fe2000000009b */
[C---:B------:R-:W-:Y:S01]  /*ce80*/  FFMA R183, R83.reuse, R63, R80 ;  /* 0x0000003f53b77223 */ /* 0x040fe20000000050 */
        /* <DEDUP_REMOVED lines=30> */
[----:B------:R-:W4:Y:S01]  /*d070*/  LDS.128 R72, [R0.X4+UR5+0x11d0] ;  /* 0x0011d00500487984 */ /* 0x000f220008004c00 */
        /* <DEDUP_REMOVED lines=39> */
[C---:B----4-:R-:W-:Y:S01]  /*d2f0*/  FFMA R80, R72.reuse, R60, R113 ;  /* 0x0000003c48507223 */ /* 0x050fe20000000071 */
        /* <DEDUP_REMOVED lines=105> */
[----:B------:R-:W-:Y:S01]  /*d990*/  FFMA R73, R77, R57, R42 ;  /* 0x000000394d497223 */ /* 0x000fe2000000002a */
[C---:B------:R-:W-:Y:S01]  /*d9a0*/  FFMA R150, R67.reuse, R59, R150 ;  /* 0x0000003b43967223 */ /* 0x040fe20000000096 */
        /* <DEDUP_REMOVED lines=8> */
[----:B------:R-:W-:Y:S01]  /*da30*/  FFMA R139, R79, R59, R64 ;  /* 0x0000003b4f8b7223 */ /* 0x000fe20000000040 */
        /* <DEDUP_REMOVED lines=35> */
[----:B------:R-:W-:Y:S01]  /*dc70*/  LDS.128 R100, [R0.X4+UR5+0x39d0] ;  /* 0x0039d00500647984 */ /* 0x000fe20008004c00 */
[C---:B----4-:R-:W-:Y:S01]  /*dc80*/  FFMA R24, R40.reuse, R60, R8 ;  /* 0x0000003c28187223 */ /* 0x050fe20000000008 */
        /* <DEDUP_REMOVED lines=17> */
[----:B------:R-:W-:Y:S01]  /*dda0*/  FFMA R15, R43, R55, R42 ;  /* 0x000000372b0f7223 */ /* 0x000fe2000000002a */
[C---:B------:R-:W-:Y:S01]  /*ddb0*/  FFMA R24, R64.reuse, R68, R12 ;  /* 0x0000004440187223 */ /* 0x040fe2000000000c */
[----:B------:R-:W1:Y:S01]  /*ddc0*/  LDS.128 R40, [R0.X4+UR5+0x3050] ;  /* 0x0030500500287984 */ /* 0x000e620008004c00 */
[----:B------:R-:W-:Y:S01]  /*ddd0*/  FFMA R12, R64, R60, R7 ;  /* 0x0000003c400c7223 */ /* 0x000fe20000000007 */
[----:B------:R-:W-:Y:S01]  /*dde0*/  FFMA R4, R66, R58, R23 ;  /* 0x0000003a42047223 */ /* 0x000fe20000000017 */
[----:B------:R-:W-:Y:S01]  /*ddf0*/  FFMA R64, R64, R52, R11 ;  /* 0x0000003440407223 */ /* 0x000fe2000000000b */
[C---:B------:R-:W-:Y:S01]  /*de00*/  FFMA R7, R65.reuse, R69, R24 ;  /* 0x0000004541077223 */ /* 0x040fe20000000018 */
[----:B------:R-:W-:Y:S01]  /*de10*/  FFMA R11, R65, R61, R12 ;  /* 0x0000003d410b7223 */ /* 0x000fe2000000000c */
[----:B------:R-:W-:Y:S01]  /*de20*/  FFMA R23, R67, R59, R4 ;  /* 0x0000003b43177223 */ /* 0x000fe20000000004 */
[C---:B---3--:R-:W-:Y:S01]  /*de30*/  FFMA R6, R48.reuse, R60, R6 ;  /* 0x0000003c30067223 */ /* 0x048fe20000000006 */
[----:B------:R-:W-:Y:S01]  /*de40*/  FFMA R4, R48, R56, R5 ;  /* 0x0000003830047223 */ /* 0x000fe20000000005 */
[C---:B------:R-:W-:Y:S01]  /*de50*/  FFMA R24, R66.reuse, R62, R11 ;  /* 0x0000003e42187223 */ /* 0x040fe2000000000b */
[----:B------:R-:W-:Y:S01]  /*de60*/  FFMA R12, R66, R70, R7 ;  /* 0x00000046420c7223 */ /* 0x000fe20000000007 */
[C---:B------:R-:W-:Y:S01]  /*de70*/  FFMA R27, R49.reuse, R61, R6 ;  /* 0x0000003d311b7223 */ /* 0x040fe20000000006 */
[----:B------:R-:W-:Y:S01]  /*de80*/  FFMA R35, R49, R57, R4 ;  /* 0x0000003931237223 */ /* 0x000fe20000000004 */
[----:B------:R-:W-:Y:S01]  /*de90*/  FFMA R11, R67, R63, R24 ;  /* 0x0000003f430b7223 */ /* 0x000fe20000000018 */
[----:B------:R-:W3:Y:S01]  /*dea0*/  LDS.128 R4, [R0.X4+UR5+0x30d0] ;  /* 0x0030d00500047984 */ /* 0x000ee20008004c00 */
[C---:B------:R-:W-:Y:S01]  /*deb0*/  FFMA R24, R48.reuse, R68, R13 ;  /* 0x0000004430187223 */ /* 0x040fe2000000000d */
[----:B------:R-:W-:Y:S01]  /*dec0*/  FFMA R10, R48, R52, R10 ;  /* 0x00000034300a7223 */ /* 0x000fe2000000000a */
[----:B------:R-:W-:Y:S01]  /*ded0*/  FFMA R77, R77, R53, R76 ;  /* 0x000000354d4d7223 */ /* 0x000fe2000000004c */
[----:B------:R-:W-:Y:S01]  /*dee0*/  FFMA R126, R72, R56, R126 ;  /* 0x00000038487e7223 */ /* 0x000fe2000000007e */
[C---:B------:R-:W-:Y:S01]  /*def0*/  FFMA R13, R49.reuse, R69, R24 ;  /* 0x00000045310d7223 */ /* 0x040fe20000000018 */
[----:B------:R-:W-:Y:S01]  /*df00*/  FFMA R49, R49, R53, R10 ;  /* 0x0000003531317223 */ /* 0x000fe2000000000a */
[C---:B------:R-:W-:Y:S01]  /*df10*/  FFMA R10, R50.reuse, R62, R27 ;  /* 0x0000003e320a7223 */ /* 0x040fe2000000001b */
        /* <DEDUP_REMOVED lines=15> */
[----:B------:R-:W4:Y:S01]  /*e010*/  LDS.128 R16, [R0.X4+UR5+0x3150] ;  /* 0x0031500500107984 */ /* 0x000f220008004c00 */
[----:B------:R-:W-:Y:S01]  /*e020*/  FFMA R26, R46, R62, R35 ;  /* 0x0000003e2e1a7223 */ /* 0x000fe20000000023 */
[C---:B------:R-:W-:Y:S01]  /*e030*/  FFMA R27, R47.reuse, R59, R38 ;  /* 0x0000003b2f1b7223 */ /* 0x040fe20000000026 */
[----:B------:R-:W-:Y:S01]  /*e040*/  FFMA R35, R47, R71, R44 ;  /* 0x000000472f237223 */ /* 0x000fe2000000002c */
[----:B-1----:R-:W-:Y:S01]  /*e050*/  FFMA R38, R40, R52, R25 ;  /* 0x0000003428267223 */ /* 0x002fe20000000019 */
        /* <DEDUP_REMOVED lines=31> */
[----:B------:R-:W5:Y:S01]  /*e250*/  LDS.128 R40, [R0.X4+UR5+0x38d0] ;  /* 0x0038d00500287984 */ /* 0x000f620008004c00 */
[----:B------:R-:W-:Y:S01]  /*e260*/  FFMA R51, R51, R55, R50 ;  /* 0x0000003733337223 */ /* 0x000fe20000000032 */
[C---:B------:R-:W-:Y:S01]  /*e270*/  FFMA R50, R6.reuse, R62, R5 ;  /* 0x0000003e06327223 */ /* 0x040fe20000000005 */
[----:B------:R-:W-:Y:S01]  /*e280*/  FFMA R6, R6, R70, R39 ;  /* 0x0000004606067223 */ /* 0x000fe20000000027 */
[C---:B----4-:R-:W-:Y:S01]  /*e290*/  FFMA R34, R16.reuse, R60, R34 ;  /* 0x0000003c10227223 */ /* 0x050fe20000000022 */
        /* <DEDUP_REMOVED lines=15> */
[----:B------:R-:W-:Y:S01]  /*e390*/  FFMA R16, R44, R60, R225 ;  /* 0x0000003c2c107223 */ /* 0x000fe200000000e1 */
        /* <DEDUP_REMOVED lines=14> */
[C---:B---3--:R-:W-:Y:S01]  /*e480*/  FFMA R118, R28.reuse, R56, R118 ;  /* 0x000000381c767223 */ /* 0x048fe20000000076 */
[C---:B------:R-:W-:Y:S01]  /*e490*/  FFMA R18, R28.reuse, R60, R119 ;  /* 0x0000003c1c127223 */ /* 0x040fe20000000077 */
[C---:B------:R-:W-:Y:S01]  /*e4a0*/  FFMA R120, R28.reuse, R68, R120 ;  /* 0x000000441c787223 */ /* 0x040fe20000000078 */
[-C--:B------:R-:W-:Y:S01]  /*e4b0*/  FFMA R16, R28, R52.reuse, R121 ;  /* 0x000000341c107223 */ /* 0x080fe20000000079 */
[C---:B------:R-:W-:Y:S01]  /*e4c0*/  FFMA R33, R29.reuse, R57, R118 ;  /* 0x000000391d217223 */ /* 0x040fe20000000076 */
[C---:B------:R-:W-:Y:S01]  /*e4d0*/  FFMA R19, R29.reuse, R61, R18 ;  /* 0x0000003d1d137223 */ /* 0x040fe20000000012 */
[C---:B------:R-:W-:Y:S01]  /*e4e0*/  FFMA R17, R29.reuse, R69, R120 ;  /* 0x000000451d117223 */ /* 0x040fe20000000078 */
[----:B------:R-:W-:Y:S01]  /*e4f0*/  FFMA R29, R29, R53, R16 ;  /* 0x000000351d1d7223 */ /* 0x000fe20000000010 */
[C---:B-----5:R-:W-:Y:S01]  /*e500*/  FFMA R28, R40.reuse, R52, R125 ;  /* 0x00000034281c7223 */ /* 0x060fe2000000007d */
        /* <DEDUP_REMOVED lines=20> */
[----:B------:R-:W-:Y:S01]  /*e650*/  FFMA R113, R79, R55, R78 ;  /* 0x000000374f717223 */ /* 0x000fe2000000004e */
[----:B------:R-:W-:Y:S01]  /*e660*/  FFMA R72, R72, R68, R127 ;  /* 0x0000004448487223 */ /* 0x000fe2000000007f */
[----:B------:R-:W-:Y:S01]  /*e670*/  LDS.128 R28, [R9+0xe0] ;  /* 0x0000e000091c7984 */ /* 0x000fe20000000c00 */
[C---:B------:R-:W-:Y:S01]  /*e680*/  FFMA R36, R42.reuse, R70, R33 ;  /* 0x000000462a247223 */ /* 0x040fe20000000021 */
[C---:B------:R-:W-:Y:S01]  /*e690*/  FFMA R206, R42.reuse, R62, R39 ;  /* 0x0000003e2ace7223 */ /* 0x040fe20000000027 */
        /* <DEDUP_REMOVED lines=22> */
[C---:B------:R-:W-:Y:S01]  /*e800*/  FFMA R201, R75.reuse, R59, R32 ;  /* 0x0000003b4bc97223 */ /* 0x040fe20000000020 */
[----:B------:R-:W-:Y:S01]  /*e810*/  FFMA R200, R75, R55, R200 ;  /* 0x000000374bc87223 */ /* 0x000fe200000000c8 */
[----:B------:R-:W-:Y:S01]  /*e820*/  FFMA R61, R101, R61, R84 ;  /* 0x0000003d653d7223 */ /* 0x000fe20000000054 */
[----:B------:R-:W5:Y:S01]  /*e830*/  LDS.128 R72, [R0.X4+UR5+0x160] ;  /* 0x0001600500487984 */ /* 0x000f620008004c00 */
[----:B------:R-:W-:Y:S01]  /*e840*/  FFMA R5, R7, R63, R50 ;  /* 0x0000003f07057223 */ /* 0x000fe20000000032 */
[----:B------:R-:W-:Y:S01]  /*e850*/  FFMA R68, R100, R68, R87 ;  /* 0x0000004464447223 */ /* 0x000fe20000000057 */
[----:B------:R-:W-:Y:S01]  /*e860*/  FFMA R198, R102, R62, R61 ;  /* 0x0000003e66c67223 */ /* 0x000fe2000000003d */
[-C--:B------:R-:W-:Y:S01]  /*e870*/  FFMA R12, R67, R71.reuse, R12 ;  /* 0x00000047430c7223 */ /* 0x080fe2000000000c */
[----:B------:R-:W-:Y:S01]  /*e880*/  FFMA R6, R7, R71, R6 ;  /* 0x0000004707067223 */ /* 0x000fe20000000006 */
[----:B------:R-:W-:Y:S01]  /*e890*/  FFMA R69, R101, R69, R68 ;  /* 0x0000004565457223 */ /* 0x000fe20000000044 */
[----:B------:R-:W-:Y:S01]  /*e8a0*/  FFMA R198, R103, R63, R198 ;  /* 0x0000003f67c67223 */ /* 0x000fe200000000c6 */
[----:B------:R-:W-:Y:S01]  /*e8b0*/  FFMA R52, R100, R52, R95 ;  /* 0x0000003464347223 */ /* 0x000fe2000000005f */
[----:B------:R-:W2:Y:S01]  /*e8c0*/  LDS.128 R60, [R0.X4+UR5+0x1e0] ;  /* 0x0001e005003c7984 */ /* 0x000ea20008004c00 */
[C---:B------:R-:W-:Y:S01]  /*e8d0*/  FFMA R70, R102.reuse, R70, R69 ;  /* 0x0000004666467223 */ /* 0x040fe20000000045 */
[-C--:B------:R-:W-:Y:S01]  /*e8e0*/  FFMA R65, R65, R53.reuse, R64 ;  /* 0x0000003541417223 */ /* 0x080fe20000000040 */
[----:B------:R-:W-:Y:S01]  /*e8f0*/  FFMA R53, R101, R53, R52 ;  /* 0x0000003565357223 */ /* 0x000fe20000000034 */
[----:B------:R-:W-:Y:S01]  /*e900*/  FFMA R4, R7, R59, R4 ;  /* 0x0000003b07047223 */ /* 0x000fe20000000004 */
[----:B------:R-:W-:Y:S01]  /*e910*/  FFMA R199, R103, R71, R70 ;  /* 0x0000004767c77223 */ /* 0x000fe20000000046 */
[-C--:B------:R-:W-:Y:S01]  /*e920*/  FFMA R7, R7, R55.reuse, R48 ;  /* 0x0000003707077223 */ /* 0x080fe20000000030 */
[----:B------:R-:W2:Y:S01]  /*e930*/  LDS.128 R68, [R0.X4+UR5+0x860] ;  /* 0x0008600500447984 */ /* 0x000ea20008004c00 */
[-C--:B------:R-:W-:Y:S01]  /*e940*/  FFMA R196, R102, R54.reuse, R53 ;  /* 0x0000003666c47223 */ /* 0x080fe20000000035 */
[----:B------:R-:W-:Y:S01]  /*e950*/  FFMA R66, R66, R54, R65 ;  /* 0x0000003642427223 */ /* 0x000fe20000000041 */
[----:B------:R-:W-:Y:S01]  /*e960*/  FFMA R56, R100, R56, R85 ;  /* 0x0000003864387223 */ /* 0x000fe20000000055 */
[----:B------:R-:W-:Y:S01]  /*e970*/  IADD3 R2, R2, 0x1, RZ ;  /* 0x0000000102027810 */ /* 0x000fe20007ffe0ff */
[-C--:B------:R-:W-:Y:S01]  /*e980*/  FFMA R196, R103, R55.reuse, R196 ;  /* 0x0000003767c47223 */ /* 0x080fe200000000c4 */
[----:B------:R-:W-:Y:S01]  /*e990*/  FFMA R67, R67, R55, R66 ;  /* 0x0000003743437223 */ /* 0x000fe20000000042 */
[----:B------:R-:W-:Y:S01]  /*e9a0*/  FFMA R57, R101, R57, R56 ;  /* 0x0000003965397223 */ /* 0x000fe20000000038 */
[C---:B-1----:R-:W-:Y:S01]  /*e9b0*/  FFMA R32, R80.reuse, R28, R93 ;  /* 0x0000001c50207223 */ /* 0x042fe2000000005d */
[C---:B------:R-:W-:Y:S01]  /*e9c0*/  FFMA R86, R80.reuse, R16, R86 ;  /* 0x0000001050567223 */ /* 0x040fe20000000056 */
[----:B------:R-:W-:Y:S01]  /*e9d0*/  FFMA R92, R80, R44, R92 ;  /* 0x0000002c505c7223 */ /* 0x000fe2000000005c */
[----:B------:R-:W-:Y:S01]  /*e9e0*/  FFMA R58, R102, R58, R57 ;  /* 0x0000003a663a7223 */ /* 0x000fe20000000039 */
[----:B---3--:R-:W-:Y:S01]  /*e9f0*/  FFMA R94, R80, R76, R94 ;  /* 0x0000004c505e7223 */ /* 0x008fe2000000005e */
        /* <DEDUP_REMOVED lines=17> */
[----:B-----5:R-:W-:Y:S01]  /*eb10*/  FFMA R88, R72, R28, R88 ;  /* 0x0000001c48587223 */ /* 0x020fe20000000058 */
[C---:B------:R-:W-:Y:S01]  /*eb20*/  FFMA R39, R41.reuse, R77, R38 ;  /* 0x0000004d29277223 */ /* 0x040fe20000000026 */
[C---:B------:R-:W-:Y:S01]  /*eb30*/  FFMA R49, R41.reuse, R17, R98 ;  /* 0x0000001129317223 */ /* 0x040fe20000000062 */
        /* <DEDUP_REMOVED lines=10> */
[C---:B------:R-:W-:Y:S01]  /*ebe0*/  FFMA R39, R43.reuse, R19, R48 ;  /* 0x000000132b277223 */ /* 0x040fe20000000030 */
[----:B--2---:R-:W-:Y:S01]  /*ebf0*/  FFMA R130, R60, R28, R130 ;  /* 0x0000001c3c827223 */ /* 0x004fe20000000082 */
[C---:B------:R-:W-:Y:S01]  /*ec00*/  FFMA R40, R43.reuse, R79, R40 ;  /* 0x0000004f2b287223 */ /* 0x040fe20000000028 */
[C---:B------:R-:W-:Y:S01]  /*ec10*/  FFMA R38, R43.reuse, R31, R38 ;  /* 0x0000001f2b267223 */ /* 0x040fe20000000026 */
[----:B------:R-:W-:Y:S01]  /*ec20*/  FFMA R48, R74, R78, R41 ;  /* 0x0000004e4a307223 */ /* 0x000fe20000000029 */
[----:B------:R-:W-:Y:S01]  /*ec30*/  FFMA R43, R43, R47, R42 ;  /* 0x0000002f2b2b7223 */ /* 0x000fe2000000002a */
[----:B------:R-:W-:Y:S01]  /*ec40*/  FFMA R41, R75, R31, R50 ;  /* 0x0000001f4b297223 */ /* 0x000fe20000000032 */
[-C--:B------:R-:W-:Y:S01]  /*ec50*/  FFMA R42, R72, R16.reuse, R89 ;  /* 0x00000010482a7223 */ /* 0x080fe20000000059 */
[C---:B------:R-:W-:Y:S01]  /*ec60*/  FFMA R50, R60.reuse, R16, R131 ;  /* 0x000000103c327223 */ /* 0x040fe20000000083 */
[----:B------:R-:W-:Y:S01]  /*ec70*/  FFMA R55, R61, R29, R130 ;  /* 0x0000001d3d377223 */ /* 0x000fe20000000082 */
[----:B------:R-:W2:Y:S01]  /*ec80*/  LDS.128 R84, [R0.X4+UR5+0x960] ;  /* 0x0009600500547984 */ /* 0x000ea20008004c00 */
[-C--:B------:R-:W-:Y:S01]  /*ec90*/  FFMA R49, R73, R17.reuse, R42 ;  /* 0x0000001149317223 */ /* 0x080fe2000000002a */
[C---:B------:R-:W-:Y:S01]  /*eca0*/  FFMA R53, R61.reuse, R17, R50 ;  /* 0x000000113d357223 */ /* 0x040fe20000000032 */
[----:B------:R-:W-:Y:S01]  /*ecb0*/  FFMA R132, R60, R76, R132 ;  /* 0x0000004c3c847223 */ /* 0x000fe20000000084 */
[----:B------:R-:W-:Y:S01]  /*ecc0*/  FFMA R50, R62, R30, R55 ;  /* 0x0000001e3e327223 */ /* 0x000fe20000000037 */
[----:B------:R-:W-:Y:S01]  /*ecd0*/  FFMA R42, R74, R18, R49 ;  /* 0x000000124a2a7223 */ /* 0x000fe20000000031 */
[C---:B------:R-:W-:Y:S01]  /*ece0*/  FFMA R148, R68.reuse, R76, R148 ;  /* 0x0000004c44947223 */ /* 0x040fe20000000094 */
[----:B------:R-:W-:Y:S01]  /*ecf0*/  FFMA R49, R61, R77, R132 ;  /* 0x0000004d3d317223 */ /* 0x000fe20000000084 */
[----:B------:R-:W-:Y:S01]  /*ed00*/  FFMA R55, R63, R31, R50 ;  /* 0x0000001f3f377223 */ /* 0x000fe20000000032 */
[C---:B------:R-:W-:Y:S01]  /*ed10*/  FFMA R50, R68.reuse, R16, R147 ;  /* 0x0000001044327223 */ /* 0x040fe20000000093 */
[----:B------:R-:W-:Y:S01]  /*ed20*/  FFMA R146, R68, R28, R146 ;  /* 0x0000001c44927223 */ /* 0x000fe20000000092 */
[-C--:B------:R-:W-:Y:S01]  /*ed30*/  FFMA R72, R72, R44.reuse, R91 ;  /* 0x0000002c48487223 */ /* 0x080fe2000000005b */
[----:B------:R-:W-:Y:S01]  /*ed40*/  FFMA R68, R68, R44, R135 ;  /* 0x0000002c44447223 */ /* 0x000fe20000000087 */
[----:B------:R-:W-:Y:S01]  /*ed50*/  FFMA R197, R103, R59, R58 ;  /* 0x0000003b67c57223 */ /* 0x000fe2000000003a */
[----:B------:R-:W3:Y:S01]  /*ed60*/  LDS.128 R88, [R0.X4+UR5+0x9e0] ;  /* 0x0009e00500587984 */ /* 0x000ee20008004c00 */
[C---:B------:R-:W-:Y:S01]  /*ed70*/  FFMA R52, R62.reuse, R78, R49 ;  /* 0x0000004e3e347223 */ /* 0x040fe20000000031 */
[----:B------:R-:W-:Y:S01]  /*ed80*/  FFMA R58, R62, R18, R53 ;  /* 0x000000123e3a7223 */ /* 0x000fe20000000035 */
[C---:B------:R-:W-:Y:S01]  /*ed90*/  FFMA R49, R69.reuse, R77, R148 ;  /* 0x0000004d45317223 */ /* 0x040fe20000000094 */
[C---:B------:R-:W-:Y:S01]  /*eda0*/  FFMA R53, R69.reuse, R17, R50 ;  /* 0x0000001145357223 */ /* 0x040fe20000000032 */
[C---:B------:R-:W-:Y:S01]  /*edb0*/  FFMA R57, R69.reuse, R29, R146 ;  /* 0x0000001d45397223 */ /* 0x040fe20000000092 */
[----:B------:R-:W-:Y:S01]  /*edc0*/  FFMA R69, R69, R45, R68 ;  /* 0x0000002d45457223 */ /* 0x000fe20000000044 */
        /* <DEDUP_REMOVED lines=11> */
[----:B------:R-:W4:Y:S01]  /*ee80*/  LDS.128 R68, [R0.X4+UR5+0x1060] ;  /* 0x0010600500447984 */ /* 0x000f220008004c00 */
[C---:B-1----:R-:W-:Y:S01]  /*ee90*/  FFMA R56, R80.reuse, R76, R191 ;  /* 0x0000004c50387223 */ /* 0x042fe200000000bf */
[----:B------:R-:W-:Y:S01]  /*eea0*/  FFMA R186, R80, R16, R186 ;  /* 0x0000001050ba7223 */ /* 0x000fe200000000ba */
        /* <DEDUP_REMOVED lines=50> */
[----:B----4-:R-:W-:Y:S01]  /*f1d0*/  FFMA R88, R68, R16, R177 ;  /* 0x0000001044587223 */ /* 0x010fe200000000b1 */
        /* <DEDUP_REMOVED lines=13> */
[----:B-1----:R-:W-:Y:S01]  /*f2b0*/  FFMA R174, R80, R16, R174 ;  /* 0x0000001050ae7223 */ /* 0x002fe200000000ae */
        /* <DEDUP_REMOVED lines=19> */
[----:B------:R-:W-:Y:S01]  /*f3f0*/  FFMA R97, R83, R19, R80 ;  /* 0x0000001353617223 */ /* 0x000fe20000000050 */
        /* <DEDUP_REMOVED lines=40> */
[----:B------:R-:W-:Y:S01]  /*f680*/  FFMA R108, R68, R44, R108 ;  /* 0x0000002c446c7223 */ /* 0x000fe2000000006c */
[----:B------:R-:W-:Y:S01]  /*f690*/  FFMA R104, R91, R31, R104 ;  /* 0x0000001f5b687223 */ /* 0x000fe20000000068 */
[----:B------:R-:W-:Y:S01]  /*f6a0*/  FFMA R121, R69, R17, R88 ;  /* 0x0000001145797223 */ /* 0x000fe20000000058 */
[----:B------:R-:W-:Y:S01]  /*f6b0*/  FFMA R107, R91, R47, R90 ;  /* 0x0000002f5b6b7223 */ /* 0x000fe2000000005a */
        /* <DEDUP_REMOVED lines=42> */
[----:B------:R-:W-:Y:S01]  /*f960*/  FFMA R154, R88, R28, R154 ;  /* 0x0000001c589a7223 */ /* 0x000fe2000000009a */
[C---:B------:R-:W-:Y:S01]  /*f970*/  FFMA R148, R86.reuse, R30, R123 ;  /* 0x0000001e56947223 */ /* 0x040fe2000000007b */
        /* <DEDUP_REMOVED lines=61> */
[----:B------:R-:W1:Y:S01]  /*fd50*/  LDS.128 R80, [R0.X4+UR5+0x28e0] ;  /* 0x0028e00500507984 */ /* 0x000e620008004c00 */
[----:B------:R-:W-:Y:S01]  /*fd60*/  FFMA R85, R85, R45, R114 ;  /* 0x0000002d55557223 */ /* 0x000fe20000000072 */
[----:B------:R-:W-:Y:S01]  /*fd70*/  FFMA R165, R87, R19, R84 ;  /* 0x0000001357a57223 */ /* 0x000fe20000000054 */
[----:B------:R-:W-:Y:S01]  /*fd80*/  FFMA R166, R86, R78, R119 ;  /* 0x0000004e56a67223 */ /* 0x000fe20000000077 */
[C---:B--2---:R-:W-:Y:S01]  /*fd90*/  FFMA R84, R88.reuse, R16, R117 ;  /* 0x0000001058547223 */ /* 0x044fe20000000075 */
        /* <DEDUP_REMOVED lines=60> */
[----:B------:R-:W2:Y:S01]  /*10160*/  LDS.128 R12, [R0.X4+UR5+0x30e0] ;  /* 0x0030e005000c7984 */ /* 0x000ea20008004c00 */
[----:B------:R-:W-:Y:S01]  /*10170*/  FFMA R116, R86, R30, R51 ;  /* 0x0000001e56747223 */ /* 0x000fe20000000033 */
[----:B------:R-:W-:Y:S01]  /*10180*/  FFMA R82, R82, R46, R81 ;  /* 0x0000002e52527223 */ /* 0x000fe20000000051 */
[-C--:B------:R-:W-:Y:S01]  /*10190*/  FFMA R51, R87, R19.reuse, R8 ;  /* 0x0000001357337223 */ /* 0x080fe20000000008 */
        /* <DEDUP_REMOVED lines=31> */
[----:B------:R-:W-:Y:S01]  /*10390*/  FFMA R86, R86, R46, R85 ;  /* 0x0000002e56567223 */ /* 0x000fe20000000055 */
        /* <DEDUP_REMOVED lines=15> */
[----:B------:R-:W-:Y:S01]  /*10490*/  LDS.128 R68, [R9+0xf0] ;  /* 0x0000f00009447984 */ /* 0x000fe20000000c00 */
[----:B------:R-:W-:Y:S01]  /*104a0*/  FFMA R13, R13, R77, R6 ;  /* 0x0000004d0d0d7223 */ /* 0x000fe20000000006 */
[C---:B------:R-:W-:Y:S01]  /*104b0*/  FFMA R132, R14.reuse, R30, R7 ;  /* 0x0000001e0e847223 */ /* 0x040fe20000000007 */
[----:B------:R-:W-:Y:S01]  /*104c0*/  FFMA R88, R14, R18, R5 ;  /* 0x000000120e587223 */ /* 0x000fe20000000005 */
[----:B------:R-:W2:Y:S01]  /*104d0*/  LDS.128 R84, [R0.X4+UR5+0x70] ;  /* 0x0000700500547984 */ /* 0x000ea20008004c00 */
[----:B------:R-:W-:Y:S01]  /*104e0*/  FFMA R133, R15, R47, R12 ;  /* 0x0000002f0f857223 */ /* 0x000fe2000000000c */
[C---:B---3--:R-:W-:Y:S01]  /*104f0*/  FFMA R190, R80.reuse, R76, R190 ;  /* 0x0000004c50be7223 */ /* 0x048fe200000000be */
[C---:B------:R-:W-:Y:S01]  /*10500*/  FFMA R12, R80.reuse, R16, R189 ;  /* 0x00000010500c7223 */ /* 0x040fe200000000bd */
[----:B------:R-:W3:Y:S01]  /*10510*/  LDS.128 R24, [R9+0x170] ;  /* 0x0001700009187984 */ /* 0x000ee20000000c00 */
[C---:B------:R-:W-:Y:S01]  /*10520*/  FFMA R188, R80.reuse, R28, R188 ;  /* 0x0000001c50bc7223 */ /* 0x040fe200000000bc */
[----:B------:R-:W-:Y:S01]  /*10530*/  FFMA R80, R80, R44, R187 ;  /* 0x0000002c50507223 */ /* 0x000fe200000000bb */
[----:B------:R-:W-:Y:S01]  /*10540*/  FFMA R124, R90, R30, R89 ;  /* 0x0000001e5a7c7223 */ /* 0x000fe20000000059 */
[----:B------:R-:W4:Y:S01]  /*10550*/  LDS.128 R4, [R9+0x70] ;  /* 0x0000700009047984 */ /* 0x000f220000000c00 */
[C---:B------:R-:W-:Y:S01]  /*10560*/  FFMA R35, R81.reuse, R77, R190 ;  /* 0x0000004d51237223 */ /* 0x040fe200000000be */
[C---:B------:R-:W-:Y:S01]  /*10570*/  FFMA R37, R81.reuse, R17, R12 ;  /* 0x0000001151257223 */ /* 0x040fe2000000000c */
[C---:B------:R-:W-:Y:S01]  /*10580*/  FFMA R89, R81.reuse, R29, R188 ;  /* 0x0000001d51597223 */ /* 0x040fe200000000bc */
[----:B------:R-:W5:Y:S01]  /*10590*/  LDS.128 R8, [R9+0x1f0] ;  /* 0x0001f00009087984 */ /* 0x000f620000000c00 */
[----:B------:R-:W-:Y:S01]  /*105a0*/  FFMA R81, R81, R45, R80 ;  /* 0x0000002d51517223 */ /* 0x000fe20000000050 */
[-C--:B------:R-:W-:Y:S01]  /*105b0*/  FFMA R130, R14, R78.reuse, R13 ;  /* 0x0000004e0e827223 */ /* 0x080fe2000000000d */
        /* <DEDUP_REMOVED lines=8> */
[----:B------:R-:W5:Y:S01]  /*10640*/  LDS.128 R12, [R0.X4+UR5+0xf0] ;  /* 0x0000f005000c7984 */ /* 0x000f620008004c00 */
        /* <DEDUP_REMOVED lines=19> */
[----:B------:R-:W-:Y:S01]  /*10780*/  FFMA R139, R23, R19, R20 ;  /* 0x00000013178b7223 */ /* 0x000fe20000000014 */
[C---:B---3--:R-:W-:Y:S01]  /*10790*/  FFMA R34, R84.reuse, R24, R34 ;  /* 0x0000001854227223 */ /* 0x048fe20000000022 */
[----:B------:R-:W-:Y:S01]  /*107a0*/  FFMA R35, R85, R69, R32 ;  /* 0x0000004555237223 */ /* 0x000fe20000000020 */
[----:B------:R-:W-:Y:S01]  /*107b0*/  FFMA R141, R23, R47, R22 ;  /* 0x0000002f178d7223 */ /* 0x000fe20000000016 */
[----:B------:R-:W-:Y:S01]  /*107c0*/  FFMA R118, R91, R79, R118 ;  /* 0x0000004f5b767223 */ /* 0x000fe20000000076 */
[----:B----4-:R-:W-:Y:S01]  /*107d0*/  FFMA R20, R84, R4, R33 ;  /* 0x0000000454147223 */ /* 0x010fe20000000021 */
[----:B------:R-:W-:Y:S01]  /*107e0*/  FFMA R33, R85, R25, R34 ;  /* 0x0000001955217223 */ /* 0x000fe20000000022 */
[----:B------:R-:W-:Y:S01]  /*107f0*/  FFMA R32, R86, R70, R35 ;  /* 0x0000004656207223 */ /* 0x000fe20000000023 */
[----:B------:R-:W-:Y:S01]  /*10800*/  FFMA R124, R91, R31, R124 ;  /* 0x0000001f5b7c7223 */ /* 0x000fe2000000007c */
[----:B-----5:R-:W-:Y:S01]  /*10810*/  FFMA R36, R84, R8, R36 ;  /* 0x0000000854247223 */ /* 0x020fe20000000024 */
[C---:B------:R-:W-:Y:S01]  /*10820*/  FFMA R37, R85.reuse, R5, R20 ;  /* 0x0000000555257223 */ /* 0x040fe20000000014 */
[C---:B------:R-:W-:Y:S01]  /*10830*/  FFMA R34, R86.reuse, R26, R33 ;  /* 0x0000001a56227223 */ /* 0x040fe20000000021 */
[----:B------:R-:W2:Y:S01]  /*10840*/  LDS.128 R20, [R0.X4+UR5+0x1f0] ;  /* 0x0001f00500147984 */ /* 0x000ea20008004c00 */
[----:B------:R-:W-:Y:S01]  /*10850*/  FFMA R85, R85, R9, R36 ;  /* 0x0000000955557223 */ /* 0x000fe20000000024 */
[----:B------:R-:W-:Y:S01]  /*10860*/  FFMA R84, R86, R6, R37 ;  /* 0x0000000656547223 */ /* 0x000fe20000000025 */
[----:B------:R-:W-:Y:S01]  /*10870*/  IADD3 R232, R232, 0x20, RZ ;  /* 0x00000020e8e87810 */ /* 0x000fe20007ffe0ff */
[----:B------:R-:W3:Y:S01]  /*10880*/  LDS.128 R88, [R0.X4+UR5+0x970] ;  /* 0x0009700500587984 */ /* 0x000ee20008004c00 */
        /* <DEDUP_REMOVED lines=16> */
[C---:B-1----:R-:W-:Y:S01]  /*10990*/  FFMA R42, R80.reuse, R24, R42 ;  /* 0x00000018502a7223 */ /* 0x042fe2000000002a */
        /* <DEDUP_REMOVED lines=16> */
[----:B------:R-:W-:Y:S01]  /*10aa0*/  FFMA R80, R82, R10, R13 ;  /* 0x0000000a52507223 */ /* 0x000fe2000000000d */
[----:B------:R-:W5:Y:S01]  /*10ab0*/  LDS.128 R120, [R0.X4+UR5+0x9f0] ;  /* 0x0009f00500787984 */ /* 0x000f620008004c00 */
        /* <DEDUP_REMOVED lines=21> */
[C---:B---3--:R-:W-:Y:S01]  /*10c10*/  FFMA R64, R88.reuse, R68, R64 ;  /* 0x0000004458407223 */ /* 0x048fe20000000040 */
[----:B------:R-:W-:Y:S01]  /*10c20*/  FFMA R62, R88, R8, R62 ;  /* 0x00000008583e7223 */ /* 0x000fe2000000003e */
[----:B------:R-:W-:Y:S01]  /*10c30*/  ISETP.GE.AND P1, PT, R2, 0x2, PT ;  /* 0x000000020200780c */ /* 0x000fe20003f26270 */
[C---:B-1----:R-:W-:Y:S01]  /*10c40*/  FFMA R20, R36.reuse, R68, R49 ;  /* 0x0000004424147223 */ /* 0x042fe20000000031 */
[C---:B------:R-:W-:Y:S01]  /*10c50*/  FFMA R52, R36.reuse, R8, R52 ;  /* 0x0000000824347223 */ /* 0x040fe20000000034 */
[C---:B------:R-:W-:Y:S01]  /*10c60*/  FFMA R50, R36.reuse, R24, R50 ;  /* 0x0000001824327223 */ /* 0x040fe20000000032 */
[----:B------:R-:W-:Y:S01]  /*10c70*/  FFMA R36, R36, R4, R53 ;  /* 0x0000000424247223 */ /* 0x000fe20000000035 */
[C---:B------:R-:W-:Y:S01]  /*10c80*/  FFMA R49, R37.reuse, R69, R20 ;  /* 0x0000004525317223 */ /* 0x040fe20000000014 */
[C---:B------:R-:W-:Y:S01]  /*10c90*/  FFMA R21, R37.reuse, R9, R52 ;  /* 0x0000000925157223 */ /* 0x040fe20000000034 */
[C---:B------:R-:W-:Y:S01]  /*10ca0*/  FFMA R23, R37.reuse, R25, R50 ;  /* 0x0000001925177223 */ /* 0x040fe20000000032 */
[----:B----4-:R-:W-:Y:S01]  /*10cb0*/  FFMA R54, R40, R68, R54 ;  /* 0x0000004428367223 */ /* 0x010fe20000000036 */
[----:B------:R-:W-:Y:S01]  /*10cc0*/  FFMA R37, R37, R5, R36 ;  /* 0x0000000525257223 */ /* 0x000fe20000000024 */
        /* <DEDUP_REMOVED lines=22> */
[----:B------:R-:W-:Y:S01]  /*10e30*/  FFMA R41, R89, R9, R62 ;  /* 0x0000000959297223 */ /* 0x000fe2000000003e */
[----:B------:R-:W-:Y:S01]  /*10e40*/  FFMA R48, R90, R70, R49 ;  /* 0x000000465a307223 */ /* 0x000fe20000000031 */
[----:B------:R-:W2:Y:S01]  /*10e50*/  LDS.128 R56, [R0.X4+UR5+0x10f0] ;  /* 0x0010f00500387984 */ /* 0x000ea20008004c00 */
[----:B-----5:R-:W-:Y:S01]  /*10e60*/  FFMA R72, R120, R24, R72 ;  /* 0x0000001878487223 */ /* 0x020fe20000000048 */
[----:B------:R-:W-:Y:S01]  /*10e70*/  FFMA R50, R90, R10, R41 ;  /* 0x0000000a5a327223 */ /* 0x000fe20000000029 */
[-C--:B------:R-:W-:Y:S01]  /*10e80*/  FFMA R41, R91, R71.reuse, R48 ;  /* 0x000000475b297223 */ /* 0x080fe20000000030 */
        /* <DEDUP_REMOVED lines=12> */
[----:B------:R-:W-:Y:S01]  /*10f50*/  FFMA R36, R43, R7, R36 ;  /* 0x000000072b247223 */ /* 0x000fe20000000024 */
[C---:B------:R-:W-:Y:S01]  /*10f60*/  FFMA R43, R89.reuse, R25, R40 ;  /* 0x00000019592b7223 */ /* 0x040fe20000000028 */
[----:B------:R-:W-:Y:S01]  /*10f70*/  FFMA R48, R122, R70, R63 ;  /* 0x000000467a307223 */ /* 0x000fe2000000003f */
[----:B------:R-:W-:Y:S01]  /*10f80*/  FFMA R89, R89, R5, R88 ;  /* 0x0000000559597223 */ /* 0x000fe20000000058 */
[C---:B-1----:R-:W-:Y:S01]  /*10f90*/  FFMA R94, R52.reuse, R8, R94 ;  /* 0x00000008345e7223 */ /* 0x042fe2000000005e */
[----:B------:R-:W-:Y:S01]  /*10fa0*/  FFMA R92, R52, R68, R92 ;  /* 0x00000044345c7223 */ /* 0x000fe2000000005c */
[-C--:B------:R-:W-:Y:S01]  /*10fb0*/  FFMA R42, R90, R26.reuse, R43 ;  /* 0x0000001a5a2a7223 */ /* 0x080fe2000000002b */
        /* <DEDUP_REMOVED lines=60> */
[----:B------:R-:W-:Y:S01]  /*11380*/  FFMA R60, R122, R6, R121 ;  /* 0x000000067a3c7223 */ /* 0x000fe20000000079 */
[----:B------:R-:W1:Y:S01]  /*11390*/  LDS.128 R104, [R0.X4+UR5+0x1970] ;  /* 0x0019700500687984 */ /* 0x000e620008004c00 */
[----:B------:R-:W-:Y:S01]  /*113a0*/  FFMA R65, R93, R25, R48 ;  /* 0x000000195d417223 */ /* 0x000fe20000000030 */
[C---:B------:R-:W-:Y:S01]  /*113b0*/  FFMA R62, R123.reuse, R27, R62 ;  /* 0x0000001b7b3e7223 */ /* 0x040fe2000000003e */
[----:B------:R-:W-:Y:S01]  /*113c0*/  FFMA R60, R123, R7, R60 ;  /* 0x000000077b3c7223 */ /* 0x000fe2000000003c */
[C---:B------:R-:W-:Y:S01]  /*113d0*/  FFMA R48, R94.reuse, R70, R73 ;  /* 0x000000465e307223 */ /* 0x040fe20000000049 */
[----:B------:R-:W-:Y:S01]  /*113e0*/  FFMA R93, R93, R5, R92 ;  /* 0x000000055d5d7223 */ /* 0x000fe2000000005c */
[----:B------:R-:W4:Y:S01]  /*113f0*/  LDS.128 R120, [R0.X4+UR5+0x19f0] ;  /* 0x0019f00500787984 */ /* 0x000f220008004c00 */
[----:B------:R-:W-:Y:S01]  /*11400*/  FFMA R59, R75, R11, R50 ;  /* 0x0000000b4b3b7223 */ /* 0x000fe20000000032 */
[----:B------:R-:W-:Y:S01]  /*11410*/  FFMA R73, R95, R71, R48 ;  /* 0x000000475f497223 */ /* 0x000fe20000000030 */
[----:B------:R-:W-:Y:S01]  /*11420*/  FFMA R50, R94, R10, R49 ;  /* 0x0000000a5e327223 */ /* 0x000fe20000000031 */
[C---:B--2---:R-:W-:Y:S01]  /*11430*/  FFMA R144, R96.reuse, R8, R144 ;  /* 0x0000000860907223 */ /* 0x044fe20000000090 */
[----:B------:R-:W-:Y:S01]  /*11440*/  FFMA R142, R96, R68, R142 ;  /* 0x00000044608e7223 */ /* 0x000fe2000000008e */
[----:B------:R-:W-:Y:S01]  /*11450*/  FFMA R72, R94, R6, R93 ;  /* 0x000000065e487223 */ /* 0x000fe2000000005d */
[----:B------:R-:W-:Y:S01]  /*11460*/  FFMA R48, R96, R24, R143 ;  /* 0x0000001860307223 */ /* 0x000fe2000000008f */
[C---:B------:R-:W-:Y:S01]  /*11470*/  FFMA R49, R97.reuse, R9, R144 ;  /* 0x0000000961317223 */ /* 0x040fe20000000090 */
        /* <DEDUP_REMOVED lines=11> */
[----:B---3--:R-:W-:Y:S01]  /*11530*/  FFMA R146, R100, R24, R146 ;  /* 0x0000001864927223 */ /* 0x008fe20000000092 */
[C---:B------:R-:W-:Y:S01]  /*11540*/  FFMA R95, R99.reuse, R11, R50 ;  /* 0x0000000b635f7223 */ /* 0x040fe20000000032 */
[----:B------:R-:W-:Y:S01]  /*11550*/  FFMA R93, R99, R71, R48 ;  /* 0x00000047635d7223 */ /* 0x000fe20000000030 */
[----:B------:R-:W-:Y:S01]  /*11560*/  FFMA R108, R96, R4, R108 ;  /* 0x00000004606c7223 */ /* 0x000fe2000000006c */
[C---:B------:R-:W-:Y:S01]  /*11570*/  FFMA R50, R100.reuse, R8, R147 ;  /* 0x0000000864327223 */ /* 0x040fe20000000093 */
[C---:B------:R-:W-:Y:S01]  /*11580*/  FFMA R48, R100.reuse, R68, R145 ;  /* 0x0000004464307223 */ /* 0x040fe20000000091 */
[----:B------:R-:W-:Y:S01]  /*11590*/  FFMA R65, R101, R25, R146 ;  /* 0x0000001965417223 */ /* 0x000fe20000000092 */
[----:B------:R-:W-:Y:S01]  /*115a0*/  FFMA R97, R97, R5, R108 ;  /* 0x0000000561617223 */ /* 0x000fe2000000006c */
[----:B------:R-:W2:Y:S01]  /*115b0*/  LDS.128 R144, [R0.X4+UR5+0x2070] ;  /* 0x0020700500907984 */ /* 0x000ea20008004c00 */
[----:B------:R-:W-:Y:S01]  /*115c0*/  FFMA R100, R100, R4, R109 ;  /* 0x0000000464647223 */ /* 0x000fe2000000006d */
[C---:B------:R-:W-:Y:S01]  /*115d0*/  FFMA R49, R101.reuse, R9, R50 ;  /* 0x0000000965317223 */ /* 0x040fe20000000032 */
[----:B------:R-:W-:Y:S01]  /*115e0*/  FFMA R92, R98, R6, R97 ;  /* 0x00000006625c7223 */ /* 0x000fe20000000061 */
[C---:B------:R-:W-:Y:S01]  /*115f0*/  FFMA R97, R101.reuse, R69, R48 ;  /* 0x0000004565617223 */ /* 0x040fe20000000030 */
[----:B------:R-:W-:Y:S01]  /*11600*/  FFMA R101, R101, R5, R100 ;  /* 0x0000000565657223 */ /* 0x000fe20000000064 */
[----:B------:R-:W-:Y:S01]  /*11610*/  FFMA R50, R102, R10, R49 ;  /* 0x0000000a66327223 */ /* 0x000fe20000000031 */
[----:B-1----:R-:W-:Y:S01]  /*11620*/  FFMA R148, R104, R68, R148 ;  /* 0x0000004468947223 */ /* 0x002fe20000000094 */
[C---:B------:R-:W-:Y:S01]  /*11630*/  FFMA R48, R102.reuse, R70, R97 ;  /* 0x0000004666307223 */ /* 0x040fe20000000061 */
[C---:B------:R-:W-:Y:S01]  /*11640*/  FFMA R94, R99.reuse, R27, R94 ;  /* 0x0000001b635e7223 */ /* 0x040fe2000000005e */
[----:B------:R-:W-:Y:S01]  /*11650*/  FFMA R92, R99, R7, R92 ;  /* 0x00000007635c7223 */ /* 0x000fe2000000005c */
[----:B------:R-:W-:Y:S01]  /*11660*/  FFMA R96, R102, R6, R101 ;  /* 0x0000000666607223 */ /* 0x000fe20000000065 */
[C---:B------:R-:W-:Y:S01]  /*11670*/  FFMA R99, R103.reuse, R11, R50 ;  /* 0x0000000b67637223 */ /* 0x040fe20000000032 */
[----:B------:R-:W-:Y:S01]  /*11680*/  FFMA R97, R103, R71, R48 ;  /* 0x0000004767617223 */ /* 0x000fe20000000030 */
[C---:B------:R-:W-:Y:S01]  /*11690*/  FFMA R50, R104.reuse, R8, R159 ;  /* 0x0000000868327223 */ /* 0x040fe2000000009f */
[----:B------:R-:W-:Y:S01]  /*116a0*/  FFMA R48, R104, R24, R149 ;  /* 0x0000001868307223 */ /* 0x000fe20000000095 */
[C---:B------:R-:W-:Y:S01]  /*116b0*/  FFMA R101, R105.reuse, R69, R148 ;  /* 0x0000004569657223 */ /* 0x040fe20000000094 */
[----:B------:R-:W-:Y:S01]  /*116c0*/  FFMA R98, R102, R26, R65 ;  /* 0x0000001a66627223 */ /* 0x000fe20000000041 */
[----:B------:R-:W1:Y:S01]  /*116d0*/  LDS.128 R148, [R0.X4+UR5+0x20f0] ;  /* 0x0020f00500947984 */ /* 0x000e620008004c00 */
[C---:B------:R-:W-:Y:S01]  /*116e0*/  FFMA R49, R105.reuse, R9, R50 ;  /* 0x0000000969317223 */ /* 0x040fe20000000032 */
[----:B------:R-:W-:Y:S01]  /*116f0*/  FFMA R65, R105, R25, R48 ;  /* 0x0000001969417223 */ /* 0x000fe20000000030 */
[----:B------:R-:W-:Y:S01]  /*11700*/  FFMA R48, R106, R70, R101 ;  /* 0x000000466a307223 */ /* 0x000fe20000000065 */
[----:B----4-:R-:W-:Y:S01]  /*11710*/  FFMA R154, R120, R24, R154 ;  /* 0x00000018789a7223 */ /* 0x010fe2000000009a */
        /* <DEDUP_REMOVED lines=41> */
[----:B------:R-:W-:Y:S01]  /*119b0*/  FFMA R121, R121, R5, R120 ;  /* 0x0000000579797223 */ /* 0x000fe20000000078 */
[----:B------:R-:W1:Y:S01]  /*119c0*/  LDS.128 R160, [R0.X4+UR5+0x2870] ;  /* 0x0028700500a07984 */ /* 0x000e620008004c00 */
        /* <DEDUP_REMOVED lines=73> */
[----:B------:R-:W3:Y:S01]  /*11e60*/  LDS.128 R160, [R0.X4+UR5+0x3070] ;  /* 0x0030700500a07984 */ /* 0x000ee20008004c00 */
[C---:B------:R-:W-:Y:S01]  /*11e70*/  FFMA R65, R165.reuse, R69, R48 ;  /* 0x00000045a5417223 */ /* 0x040fe20000000030 */
[C---:B------:R-:W-:Y:S01]  /*11e80*/  FFMA R3, R165.reuse, R9, R50 ;  /* 0x00000009a5037223 */ /* 0x040fe20000000032 */
[C---:B------:R-:W-:Y:S01]  /*11e90*/  FFMA R49, R165.reuse, R25, R170 ;  /* 0x00000019a5317223 */ /* 0x040fe200000000aa */
[----:B------:R-:W-:Y:S01]  /*11ea0*/  FFMA R165, R165, R5, R164 ;  /* 0x00000005a5a57223 */ /* 0x000fe200000000a4 */
[----:B------:R-:W-:Y:S01]  /*11eb0*/  FFMA R48, R166, R70, R65 ;  /* 0x00000046a6307223 */ /* 0x000fe20000000041 */
[----:B--2---:R-:W-:Y:S01]  /*11ec0*/  FFMA R116, R152, R68, R116 ;  /* 0x0000004498747223 */ /* 0x004fe20000000074 */
        /* <DEDUP_REMOVED lines=76> */
[----:B------:R-:W1:Y:S01]  /*12390*/  LDS.128 R164, [R0.X4+UR5+0x38e0] ;  /* 0x0038e00500a47984 */ /* 0x000e620008004c00 */
[C---:B------:R-:W-:Y:S01]  /*123a0*/  FFMA R132, R152.reuse, R24, R135 ;  /* 0x0000001898847223 */ /* 0x040fe20000000087 */
[C---:B------:R-:W-:Y:S01]  /*123b0*/  FFMA R135, R153.reuse, R69, R136 ;  /* 0x0000004599877223 */ /* 0x040fe20000000088 */
[C---:B------:R-:W-:Y:S01]  /*123c0*/  FFMA R3, R153.reuse, R9, R134 ;  /* 0x0000000999037223 */ /* 0x040fe20000000086 */
[----:B------:R-:W-:Y:S01]  /*123d0*/  FFMA R152, R152, R4, R137 ;  /* 0x0000000498987223 */ /* 0x000fe20000000089 */
        /* <DEDUP_REMOVED lines=8> */
[----:B------:R-:W-:Y:S01]  /*12460*/  FFMA R135, R155, R11, R142 ;  /* 0x0000000b9b877223 */ /* 0x000fe2000000008e */
[----:B------:R-:W-:Y:S01]  /*12470*/  FFMA R156, R156, R4, R141 ;  /* 0x000000049c9c7223 */ /* 0x000fe2000000008d */
[----:B------:R-:W-:Y:S01]  /*12480*/  FFMA R139, R157, R69, R140 ;  /* 0x000000459d8b7223 */ /* 0x000fe2000000008c */
[----:B------:R-:W-:Y:S01]  /*12490*/  FFMA R153, R153, R5, R152 ;  /* 0x0000000599997223 */ /* 0x000fe20000000098 */
[----:B------:R-:W3:Y:S01]  /*124a0*/  LDS.128 R140, [R0.X4+UR5+0x3960] ;  /* 0x00396005008c7984 */ /* 0x000ee20008004c00 */
        /* <DEDUP_REMOVED lines=27> */
[----:B------:R-:W2:Y:S01]  /*12660*/  LDS.128 R152, [R0.X4+UR5+0x39e0] ;  /* 0x0039e00500987984 */ /* 0x000ea20008004c00 */
[C---:B-1----:R-:W-:Y:S01]  /*12670*/  FFMA R206, R164.reuse, R16, R206 ;  /* 0x00000010a4ce7223 */ /* 0x042fe200000000ce */
        /* <DEDUP_REMOVED lines=34> */
[----:B------:R-:W-:Y:S01]  /*128a0*/  ISETP.GE.U32.AND P0, PT, R232, R229, PT ;  /* 0x000000e5e800720c */ /* 0x000fe20003f06070 */
[C---:B------:R-:W-:Y:S01]  /*128b0*/  FFMA R187, R143.reuse, R19, R164 ;  /* 0x000000138fbb7223 */ /* 0x040fe200000000a4 */
[----:B------:R-:W-:Y:S01]  /*128c0*/  SEL R2, R2, RZ, !P1 ;  /* 0x000000ff02027207 */ /* 0x000fe20004800000 */
        /* <DEDUP_REMOVED lines=15> */
[C---:B-1----:R-:W-:Y:S01]  /*129c0*/  FFMA R16, R156.reuse, R68, R171 ;  /* 0x000000449c107223 */ /* 0x042fe200000000ab */
[C---:B------:R-:W-:Y:S01]  /*129d0*/  FFMA R28, R156.reuse, R8, R175 ;  /* 0x000000089c1c7223 */ /* 0x040fe200000000af */
        /* <DEDUP_REMOVED lines=10> */
[C---:B---3--:R-:W-:Y:S01]  /*12a80*/  FFMA R28, R160.reuse, R8, R179 ;  /* 0x00000008a01c7223 */ /* 0x048fe200000000b3 */
        /* <DEDUP_REMOVED lines=11> */
[C---:B------:R-:W-:Y:S01]  /*12b40*/  FFMA R46, R162.reuse, R26, R19 ;  /* 0x0000001aa22e7223 */ /* 0x040fe20000000013 */
[----:B------:R-:W-:Y:S01]  /*12b50*/  FFMA R47, R163, R11, R16 ;  /* 0x0000000ba32f7223 */ /* 0x000fe20000000010 */
[-C--:B------:R-:W-:Y:S01]  /*12b60*/  FFMA R44, R162, R6.reuse, R29 ;  /* 0x00000006a22c7223 */ /* 0x080fe2000000001d */
[----:B------:R1:W3:Y:S01]  /*12b70*/  LDS.128 R16, [R0.X4+UR5+0x39f0] ;  /* 0x0039f00500107984 */ /* 0x0002e20008004c00 */
        /* <DEDUP_REMOVED lines=8> */
[----:B------:R-:W-:Y:S01]  /*12c00*/  ULDC.64 UR10, c[0x0][0x118] ;  /* 0x00004600000a7ab9 */ /* 0x000fe20000000a00 */
[C---:B--2---:R-:W-:Y:S01]  /*12c10*/  FFMA R164, R140.reuse, R4, R191 ;  /* 0x000000048ca47223 */ /* 0x044fe200000000bf */
[C---:B------:R-:W-:Y:S01]  /*12c20*/  FFMA R166, R140.reuse, R68, R185 ;  /* 0x000000448ca67223 */ /* 0x040fe200000000b9 */
[C---:B------:R-:W-:Y:S01]  /*12c30*/  FFMA R168, R140.reuse, R24, R187 ;  /* 0x000000188ca87223 */ /* 0x040fe200000000bb */
[----:B------:R-:W-:-:S01]  /*12c40*/  FFMA R140, R140, R8, R189 ;  /* 0x000000088c8c7223 */ /* 0x000fc200000000bd */
[----:B-1----:R-:W2:Y:S04]  /*12c50*/  LDL R158, [R1+0x4] ;  /* 0x00000400019e7983 */ /* 0x002ea80000100800 */
[----:B------:R-:W4:Y:S04]  /*12c60*/  LDL R160, [R1+0xc] ;  /* 0x00000c0001a07983 */ /* 0x000f280000100800 */
[----:B------:R-:W5:Y:S04]  /*12c70*/  LDL R183, [R1] ;  /* 0x0000000001b77983 */ /* 0x000f680000100800 */
[----:B---3--:R-:W3:Y:S04]  /*12c80*/  LDL R194, [R1+0x14] ;  /* 0x0000140001c27983 */ /* 0x008ee80000100800 */
[----:B------:R-:W3:Y:S04]  /*12c90*/  LDL R193, [R1+0x8] ;  /* 0x0000080001c17983 */ /* 0x000ee80000100800 */
        /* <DEDUP_REMOVED lines=14> */
[----:B------:R-:W3:Y:S01]  /*12d80*/  LDL R170, [R1+0x48] ;  /* 0x0000480001aa7983 */ /* 0x000ee20000100800 */
[----:B------:R-:W-:Y:S01]  /*12d90*/  IADD3 R152, P1, R242, UR6, RZ ;  /* 0x00000006f2987c10 */ /* 0x000fe2000ff3e0ff */
[----:B------:R-:W-:Y:S01]  /*12da0*/  UIADD3 UR4, UR4, 0x1, URZ ;  /* 0x0000000104047890 */ /* 0x000fe2000fffe03f */
[----:B------:R-:W-:Y:S01]  /*12db0*/  IADD3 R154, P2, R244, UR6, RZ ;  /* 0x00000006f49a7c10 */ /* 0x000fe2000ff5e0ff */
[----:B------:R-:W-:Y:S01]  /*12dc0*/  FFMA R4, R16, R4, R169 ;  /* 0x0000000410047223 */ /* 0x000fe200000000a9 */
[----:B------:R-:W-:Y:S01]  /*12dd0*/  IADD3.X R153, R241, UR7, RZ, P1, !PT ;  /* 0x00000007f1997c10 */ /* 0x000fe20008ffe4ff */
[----:B------:R-:W-:Y:S01]  /*12de0*/  UISETP.GE.AND UP0, UPT, UR4, 0x2, UPT ;  /* 0x000000020400788c */ /* 0x000fe2000bf06270 */
[----:B------:R-:W-:Y:S01]  /*12df0*/  IADD3 R28, P1, R246, UR6, RZ ;  /* 0x00000006f61c7c10 */ /* 0x000fe2000ff3e0ff */
[C---:B------:R-:W-:Y:S01]  /*12e00*/  FFMA R8, R16.reuse, R8, R3 ;  /* 0x0000000810087223 */ /* 0x040fe20000000003 */
[----:B------:R-:W-:Y:S01]  /*12e10*/  IADD3.X R155, R243, UR7, RZ, P2, !PT ;  /* 0x00000007f39b7c10 */ /* 0x000fe200097fe4ff */
[C---:B------:R-:W-:Y:S01]  /*12e20*/  FFMA R68, R16.reuse, R68, R165 ;  /* 0x0000004410447223 */ /* 0x040fe200000000a5 */
[----:B------:R-:W-:Y:S01]  /*12e30*/  IADD3.X R29, R245, UR7, RZ, P1, !PT ;  /* 0x00000007f51d7c10 */ /* 0x000fe20008ffe4ff */
[----:B------:R-:W-:Y:S01]  /*12e40*/  FFMA R16, R16, R24, R167 ;  /* 0x0000001810107223 */ /* 0x000fe200000000a7 */
[----:B------:R-:W-:Y:S01]  /*12e50*/  IADD3 R30, P1, R248, UR6, RZ ;  /* 0x00000006f81e7c10 */ /* 0x000fe2000ff3e0ff */
[----:B------:R-:W-:Y:S01]  /*12e60*/  USEL UR4, UR4, URZ, !UP0 ;  /* 0x0000003f04047287 */ /* 0x000fe2000c000000 */
[----:B------:R-:W-:-:S02]  /*12e70*/  IADD3 R162, P2, R250, UR6, RZ ;  /* 0x00000006faa27c10 */ /* 0x000fc4000ff5e0ff */
[----:B------:R-:W-:Y:S01]  /*12e80*/  IADD3.X R31, R247, UR7, RZ, P1, !PT ;  /* 0x00000007f71f7c10 */ /* 0x000fe20008ffe4ff */
[----:B------:R-:W-:Y:S01]  /*12e90*/  USHF.L.U32 UR5, UR4, 0xe, URZ ;  /* 0x0000000e04057899 */ /* 0x000fe2000800063f */
[----:B------:R-:W-:Y:S02]  /*12ea0*/  IADD3 R156, P1, R252, UR6, RZ ;  /* 0x00000006fc9c7c10 */ /* 0x000fe4000ff3e0ff */
[C---:B------:R-:W-:Y:S01]  /*12eb0*/  LEA R171, R2.reuse, R240, 0xe ;  /* 0x000000f002ab7211 */ /* 0x040fe200078e70ff */
[----:B------:R-:W-:Y:S06]  /*12ec0*/  BAR.SYNC 0x0 ;  /* 0x0000000000007b1d */ /* 0x000fec0000000000 */
[----:B------:R-:W-:Y:S01]  /*12ed0*/  IADD3.X R157, R251, UR7, RZ, P1, !PT ;  /* 0x00000007fb9d7c10 */ /* 0x000fe20008ffe4ff */
[----:B------:R-:W-:Y:S01]  /*12ee0*/  @!PT LDS RZ, [RZ] ;  /* 0x00000000fffff984 */ /* 0x000fe20000000800 */
[----:B------:R-:W-:Y:S01]  /*12ef0*/  @!PT LDS RZ, [RZ] ;  /* 0x00000000fffff984 */ /* 0x000fe20000000800 */
[----:B------:R-:W-:Y:S01]  /*12f00*/  @!PT LDS RZ, [RZ] ;  /* 0x00000000fffff984 */ /* 0x000fe20000000800 */
[----:B------:R3:W-:Y:S01]  /*12f10*/  LDGSTS.E.BYPASS.128 [R171], [R152.64], !P0 ;  /* 0x0000000098ab7fae */ /* 0x0007e2000c101c4a */
[C---:B------:R-:W-:Y:S01]  /*12f20*/  LEA R173, R2.reuse, R239, 0xe ;  /* 0x000000ef02ad7211 */ /* 0x040fe200078e70ff */
[----:B------:R-:W-:Y:S01]  /*12f30*/  UIADD3 UR8, UR5, 0x8000, URZ ;  /* 0x0000800005087890 */ /* 0x000fe2000fffe03f */
[----:B------:R-:W-:-:S02]  /*12f40*/  LEA R175, R2, R238, 0xe ;  /* 0x000000ee02af7211 */ /* 0x000fc400078e70ff */
[C---:B------:R-:W-:Y:S01]  /*12f50*/  LEA R177, R2.reuse, R237, 0xe ;  /* 0x000000ed02b17211 */ /* 0x040fe200078e70ff */
[----:B------:R1:W-:Y:S01]  /*12f60*/  LDGSTS.E.BYPASS.128 [R173], [R154.64], !P0 ;  /* 0x000000009aad7fae */ /* 0x0003e2000c101c4a */
[----:B------:R-:W-:Y:S02]  /*12f70*/  IADD3.X R163, R249, UR7, RZ, P2, !PT ;  /* 0x00000007f9a37c10 */ /* 0x000fe400097fe4ff */
[C---:B------:R-:W-:Y:S01]  /*12f80*/  LEA R179, R2.reuse, R236, 0xe ;  /* 0x000000ec02b37211 */ /* 0x040fe200078e70ff */
[----:B------:R1:W-:Y:S01]  /*12f90*/  LDGSTS.E.BYPASS.128 [R175], [R28.64], !P0 ;  /* 0x000000001caf7fae */ /* 0x0003e2000c101c4a */
[C---:B------:R-:W-:Y:S02]  /*12fa0*/  LEA R181, R2.reuse, R235, 0xe ;  /* 0x000000eb02b57211 */ /* 0x040fe400078e70ff */
[----:B------:R-:W-:Y:S01]  /*12fb0*/  LEA R185, R2, R233, 0xe ;  /* 0x000000e902b97211 */ /* 0x000fe200078e70ff */
[----:B------:R1:W-:Y:S04]  /*12fc0*/  LDGSTS.E.BYPASS.128 [R177], [R30.64], !P0 ;  /* 0x000000001eb17fae */ /* 0x0003e8000c101c4a */
[----:B------:R1:W-:Y:S04]  /*12fd0*/  LDGSTS.E.BYPASS.128 [R179], [R162.64], !P0 ;  /* 0x00000000a2b37fae */ /* 0x0003e8000c101c4a */
[----:B------:R1:W-:Y:S01]  /*12fe0*/  LDGSTS.E.BYPASS.128 [R181], [R156.64], !P0 ;  /* 0x000000009cb57fae */ /* 0x0003e2000c101c4a */
[----:B--2---:R-:W-:-:S02]  /*12ff0*/  IADD3 R158, P1, R158, UR6, RZ ;  /* 0x000000069e9e7c10 */ /* 0x004fc4000ff3e0ff */
[----:B----4-:R-:W-:Y:S02]  /*13000*/  IADD3 R160, P2, R160, UR6, RZ ;  /* 0x00000006a0a07c10 */ /* 0x010fe4000ff5e0ff */
[----:B-----5:R-:W-:Y:S02]  /*13010*/  IADD3.X R159, R183, UR7, RZ, P1, !PT ;  /* 0x00000007b79f7c10 */ /* 0x020fe40008ffe4ff */
[----:B------:R-:W-:Y:S02]  /*13020*/  LEA R183, R2, R234, 0xe ;  /* 0x000000ea02b77211 */ /* 0x000fe400078e70ff */
[----:B---3--:R-:W-:-:S03]  /*13030*/  IADD3 R152, P1, R194, UR6, RZ ;  /* 0x00000006c2987c10 */ /* 0x008fc6000ff3e0ff */
[----:B------:R2:W-:Y:S01]  /*13040*/  LDGSTS.E.BYPASS.128 [R183], [R158.64], !P0 ;  /* 0x000000009eb77fae */ /* 0x0005e2000c101c4a */
[----:B------:R-:W-:Y:S02]  /*13050*/  IADD3.X R161, R193, UR7, RZ, P2, !PT ;  /* 0x00000007c1a17c10 */ /* 0x000fe400097fe4ff */
[----:B-1----:R-:W-:-:S03]  /*13060*/  IADD3 R154, P2, R192, UR6, RZ ;  /* 0x00000006c09a7c10 */ /* 0x002fc6000ff5e0ff */
[----:B------:R1:W-:Y:S01]  /*13070*/  LDGSTS.E.BYPASS.128 [R185], [R160.64], !P0 ;  /* 0x00000000a0b97fae */ /* 0x0003e2000c101c4a */
[----:B------:R-:W-:-:S03]  /*13080*/  IADD3.X R153, R191, UR7, RZ, P1, !PT ;  /* 0x00000007bf997c10 */ /* 0x000fc60008ffe4ff */
[----:B------:R-:W0:Y:S01]  /*13090*/  LDGDEPBAR ;  /* 0x00000000000079af */ /* 0x000e220000000000 */
[----:B------:R-:W-:-:S03]  /*130a0*/  IADD3 R156, P1, R190, UR6, RZ ;  /* 0x00000006be9c7c10 */ /* 0x000fc6000ff3e0ff */
[----:B------:R3:W-:Y:S01]  /*130b0*/  LDGSTS.E.BYPASS.128 [R171+0x8000], [R152.64], !P0 ;  /* 0x0800000098ab7fae */ /* 0x0007e2000c101c4a */
[----:B------:R-:W-:Y:S02]  /*130c0*/  IADD3.X R155, R189, UR7, RZ, P2, !PT ;  /* 0x00000007bd9b7c10 */ /* 0x000fe400097fe4ff */
[----:B------:R-:W-:-:S03]  /*130d0*/  IADD3 R28, P2, R188, UR6, RZ ;  /* 0x00000006bc1c7c10 */ /* 0x000fc6000ff5e0ff */
[----:B------:R4:W-:Y:S01]  /*130e0*/  LDGSTS.E.BYPASS.128 [R173+0x8000], [R154.64], !P0 ;  /* 0x080000009aad7fae */ /* 0x0009e2000c101c4a */
[----:B------:R-:W-:Y:S02]  /*130f0*/  IADD3.X R157, R187, UR7, RZ, P1, !PT ;  /* 0x00000007bb9d7c10 */ /* 0x000fe40008ffe4ff */
[----:B------:R-:W-:-:S03]  /*13100*/  IADD3 R30, P1, R186, UR6, RZ ;  /* 0x00000006ba1e7c10 */ /* 0x000fc6000ff3e0ff */
[----:B------:R5:W-:Y:S01]  /*13110*/  LDGSTS.E.BYPASS.128 [R175+0x8000], [R156.64], !P0 ;  /* 0x080000009caf7fae */ /* 0x000be2000c101c4a */
[----:B------:R-:W-:Y:S01]  /*13120*/  IADD3.X R29, R184, UR7, RZ, P2, !PT ;  /* 0x00000007b81d7c10 */ /* 0x000fe200097fe4ff */
[-C--:B----4-:R-:W-:Y:S01]  /*13130*/  FFMA R155, R141, R9.reuse, R140 ;  /* 0x000000098d9b7223 */ /* 0x090fe2000000008c */
[----:B------:R-:W-:Y:S01]  /*13140*/  FFMA R9, R17, R9, R8 ;  /* 0x0000000911097223 */ /* 0x000fe20000000008 */
[----:B--2---:R-:W-:Y:S02]  /*13150*/  IADD3 R158, P2, R182, UR6, RZ ;  /* 0x00000006b69e7c10 */ /* 0x004fe4000ff5e0ff */
[----:B------:R2:W-:Y:S01]  /*13160*/  LDGSTS.E.BYPASS.128 [R177+0x8000], [R28.64], !P0 ;  /* 0x080000001cb17fae */ /* 0x0005e2000c101c4a */
[-C--:B------:R-:W-:Y:S01]  /*13170*/  FFMA R140, R142, R10.reuse, R155 ;  /* 0x0000000a8e8c7223 */ /* 0x080fe2000000009b */
[----:B------:R-:W-:Y:S01]  /*13180*/  FFMA R10, R18, R10, R9 ;  /* 0x0000000a120a7223 */ /* 0x000fe20000000009 */
[----:B-1----:R-:W-:Y:S01]  /*13190*/  IADD3 R160, P3, R180, UR6, RZ ;  /* 0x00000006b4a07c10 */ /* 0x002fe2000ff7e0ff */
[-C--:B-----5:R-:W-:Y:S01]  /*131a0*/  FFMA R157, R141, R69.reuse, R166 ;  /* 0x000000458d9d7223 */ /* 0x0a0fe200000000a6 */
[----:B------:R-:W-:Y:S01]  /*131b0*/  FFMA R69, R17, R69, R68 ;  /* 0x0000004511457223 */ /* 0x000fe20000000044 */
[----:B------:R-:W-:-:S02]  /*131c0*/  IADD3.X R31, R178, UR7, RZ, P1, !PT ;  /* 0x00000007b21f7c10 */ /* 0x000fc40008ffe4ff */
[-C--:B------:R-:W-:Y:S01]  /*131d0*/  FFMA R0, R142, R70.reuse, R157 ;  /* 0x000000468e007223 */ /* 0x080fe2000000009d */
[----:B------:R-:W-:Y:S01]  /*131e0*/  FFMA R70, R18, R70, R69 ;  /* 0x0000004612467223 */ /* 0x000fe20000000045 */
[----:B---3--:R-:W-:Y:S01]  /*131f0*/  IADD3 R152, P1, R176, UR6, RZ ;  /* 0x00000006b0987c10 */ /* 0x008fe2000ff3e0ff */
[----:B------:R1:W-:Y:S01]  /*13200*/  LDGSTS.E.BYPASS.128 [R179+0x8000], [R30.64], !P0 ;  /* 0x080000001eb37fae */ /* 0x0003e2000c101c4a */
[C---:B--2---:R-:W-:Y:S01]  /*13210*/  FFMA R29, R141.reuse, R25, R168 ;  /* 0x000000198d1d7223 */ /* 0x044fe200000000a8 */
[-C--:B------:R-:W-:Y:S01]  /*13220*/  FFMA R141, R141, R5.reuse, R164 ;  /* 0x000000058d8d7223 */ /* 0x080fe200000000a4 */
[----:B------:R-:W-:Y:S01]  /*13230*/  IADD3.X R159, R174, UR7, RZ, P2, !PT ;  /* 0x00000007ae9f7c10 */ /* 0x000fe200097fe4ff */
[C---:B------:R-:W-:Y:S01]  /*13240*/  FFMA R5, R17.reuse, R5, R4 ;  /* 0x0000000511057223 */ /* 0x040fe20000000004 */
[----:B------:R-:W-:Y:S01]  /*13250*/  FFMA R17, R17, R25, R16 ;  /* 0x0000001911117223 */ /* 0x000fe20000000010 */
[----:B------:R-:W-:Y:S01]  /*13260*/  UIADD3 UR6, UP0, UR6, 0x80, URZ ;  /* 0x0000008006067890 */ /* 0x000fe2000ff1e03f */
[----:B------:R-:W-:Y:S01]  /*13270*/  IADD3.X R161, R172, UR7, RZ, P3, !PT ;  /* 0x00000007aca17c10 */ /* 0x000fe20009ffe4ff */
[----:B------:R2:W-:Y:S01]  /*13280*/  LDGSTS.E.BYPASS.128 [R181+0x8000], [R158.64], !P0 ;  /* 0x080000009eb57fae */ /* 0x0005e2000c101c4a */
[-C--:B------:R-:W-:Y:S01]  /*13290*/  FFMA R28, R142, R6.reuse, R141 ;  /* 0x000000068e1c7223 */ /* 0x080fe2000000008d */
[----:B------:R-:W-:Y:S01]  /*132a0*/  FFMA R6, R18, R6, R5 ;  /* 0x0000000612067223 */ /* 0x000fe20000000005 */
[----:B------:R-:W-:Y:S01]  /*132b0*/  IADD3.X R153, R170, UR7, RZ, P1, !PT ;  /* 0x00000007aa997c10 */ /* 0x000fe20008ffe4ff */
[----:B------:R2:W-:Y:S01]  /*132c0*/  LDGSTS.E.BYPASS.128 [R183+0x8000], [R160.64], !P0 ;  /* 0x08000000a0b77fae */ /* 0x0005e2000c101c4a */
[-C--:B-1----:R-:W-:Y:S01]  /*132d0*/  FFMA R30, R142, R26.reuse, R29 ;  /* 0x0000001a8e1e7223 */ /* 0x082fe2000000001d */
[----:B------:R-:W-:Y:S01]  /*132e0*/  FFMA R26, R18, R26, R17 ;  /* 0x0000001a121a7223 */ /* 0x000fe20000000011 */
[----:B------:R-:W-:Y:S01]  /*132f0*/  UIADD3.X UR7, URZ, UR7, URZ, UP0, !UPT ;  /* 0x000000073f077290 */ /* 0x000fe200087fe43f */
[----:B------:R2:W-:Y:S01]  /*13300*/  LDGSTS.E.BYPASS.128 [R185+0x8000], [R152.64], !P0 ;  /* 0x0800000098b97fae */ /* 0x0005e2000c101c4a */
[----:B------:R-:W-:Y:S01]  /*13310*/  ISETP.GE.U32.AND P0, PT, R232, 0x218, PT ;  /* 0x00000218e800780c */ /* 0x000fe20003f06070 */
[C---:B------:R-:W-:Y:S01]  /*13320*/  FFMA R31, R143.reuse, R11, R140 ;  /* 0x0000000b8f1f7223 */ /* 0x040fe2000000008c */
[C---:B------:R-:W-:Y:S01]  /*13330*/  FFMA R30, R143.reuse, R27, R30 ;  /* 0x0000001b8f1e7223 */ /* 0x040fe2000000001e */
[----:B------:R-:W0:Y:S01]  /*13340*/  LDGDEPBAR ;  /* 0x00000000000079af */ /* 0x000e220000000000 */
[C---:B------:R-:W-:Y:S01]  /*13350*/  FFMA R29, R143.reuse, R71, R0 ;  /* 0x000000478f1d7223 */ /* 0x040fe20000000000 */
[----:B------:R-:W-:Y:S01]  /*13360*/  FFMA R28, R143, R7, R28 ;  /* 0x000000078f1c7223 */ /* 0x000fe2000000001c */
[C---:B------:R-:W-:Y:S01]  /*13370*/  FFMA R143, R19.reuse, R11, R10 ;  /* 0x0000000b138f7223 */ /* 0x040fe2000000000a */
[C---:B------:R-:W-:Y:S01]  /*13380*/  FFMA R142, R19.reuse, R27, R26 ;  /* 0x0000001b138e7223 */ /* 0x040fe2000000001a */
[C---:B------:R-:W-:Y:S01]  /*13390*/  FFMA R141, R19.reuse, R71, R70 ;  /* 0x00000047138d7223 */ /* 0x040fe20000000046 */
[----:B------:R-:W-:Y:S01]  /*133a0*/  FFMA R140, R19, R7, R6 ;  /* 0x00000007138c7223 */ /* 0x000fe20000000006 */
[----:B------:R-:W-:-:S04]  /*133b0*/  DEPBAR.LE SB0, 0x2 ;  /* 0x000080800000791a */ /* 0x000fc80000000000 */
[----:B------:R-:W-:Y:S06]  /*133c0*/  BAR.SYNC 0x0 ;  /* 0x0000000000007b1d */ /* 0x000fec0000000000 */
[----:B--2---:R-:W-:Y:S01]  /*133d0*/  @P0 CALL.REL.NOINC `(.L_x_0) ;  /* 0x0000001000000944 */ /* 0x004fe20003c00000 */
[----:B------:R-:W-:Y:S05]  /*133e0*/  BRA `(.L_x_1) ;  /* 0xfffee74000007947 */ /* 0x000fea000383ffff */
.L_x_0:
[----:B------:R-:W2:Y:S01]  /*133f0*/  LDL.LU R154, [R1+0x54] ;  /* 0x00005400019a7983 */ /* 0x000ea20000300800 */
[----:B------:R-:W-:-:S04]  /*13400*/  DEPBAR.LE SB0, 0x0 ;  /* 0x000080000000791a */ /* 0x000fc80000000000 */
[----:B------:R-:W1:Y:S04]  /*13410*/  S2R R0, SR_TID.X ;  /* 0x0000000000007919 */ /* 0x000e680000002100 */
[----:B------:R-:W3:Y:S01]  /*13420*/  S2R R229, SR_TID.X ;  /* 0x0000000000e57919 */ /* 0x000ee20000002100 */
[----:B-1----:R-:W-:Y:S02]  /*13430*/  SHF.R.U32.HI R3, RZ, 0x5, R0 ;  /* 0x00000005ff037819 */ /* 0x002fe40000011600 */
[----:B------:R-:W-:Y:S02]  /*13440*/  SHF.L.U32 R0, R0, 0x2, RZ ;  /* 0x0000000200007819 */ /* 0x000fe400000006ff */
[----:B---3--:R-:W-:Y:S02]  /*13450*/  SHF.L.U32 R229, R229, 0x2, RZ ;  /* 0x00000002e5e57819 */ /* 0x008fe400000006ff */
[----:B------:R-:W-:-:S02]  /*13460*/  SGXT.U32 R3, R3, 0x2 ;  /* 0x000000020303781a */ /* 0x000fc40000000000 */
[----:B------:R-:W-:-:S05]  /*13470*/  LOP3.LUT R229, R229, 0x7c, RZ, 0xc0, !PT ;  /* 0x0000007ce5e57812 */ /* 0x000fca00078ec0ff */
[C---:B------:R-:W-:Y:S01]  /*13480*/  IMAD R164, R3.reuse, 0x210, R229 ;  /* 0x0000021003a47824 */ /* 0x040fe200078e02e5 */
[----:B------:R-:W-:Y:S06]  /*13490*/  BAR.SYNC 0x0 ;  /* 0x0000000000007b1d */ /* 0x000fec0000000000 */
[----:B------:R-:W-:Y:S01]  /*134a0*/  SHF.L.U32 R2, R164, 0x2, RZ ;  /* 0x00000002a4027819 */ /* 0x000fe200000006ff */
[----:B------:R-:W-:Y:S04]  /*134b0*/  STS.128 [R164.X4], R84 ;  /* 0x00000054a4007388 */ /* 0x000fe80000004c00 */
[----:B------:R-:W-:Y:S01]  /*134c0*/  IMAD R2, R3, -0x630, R2 ;  /* 0xfffff9d003027824 */ /* 0x000fe200078e0202 */
[----:B------:R-:W-:Y:S01]  /*134d0*/  STS.128 [R164.X4+0x210], R32 ;  /* 0x00021020a4007388 */ /* 0x000fe20000004c00 */
[----:B------:R-:W-:-:S03]  /*134e0*/  MOV R3, 0x4 ;  /* 0x0000000400037802 */ /* 0x000fc60000000f00 */
[----:B------:R-:W-:Y:S04]  /*134f0*/  STS.128 [R164.X4+0x420], R12 ;  /* 0x0004200ca4007388 */ /* 0x000fe80000004c00 */
[----:B------:R-:W-:Y:S04]  /*13500*/  STS.128 [R164.X4+0x630], R80 ;  /* 0x00063050a4007388 */ /* 0x000fe80000004c00 */
[----:B------:R-:W-:Y:S06]  /*13510*/  BAR.SYNC 0x0 ;  /* 0x0000000000007b1d */ /* 0x000fec0000000000 */
[----:B------:R-:W1:Y:S04]  /*13520*/  LDS.128 R160, [R2] ;  /* 0x0000000002a07984 */ /* 0x000e680000000c00 */
[----:B------:R-:W3:Y:S04]  /*13530*/  LDS.128 R16, [R2+0x840] ;  /* 0x0008400002107984 */ /* 0x000ee80000000c00 */
[----:B------:R-:W4:Y:S04]  /*13540*/  LDS.128 R8, [R2+0x1080] ;  /* 0x0010800002087984 */ /* 0x000f280000000c00 */
[----:B------:R-:W5:Y:S04]  /*13550*/  LDS.128 R4, [R2+0x18c0] ;  /* 0x0018c00002047984 */ /* 0x000f680000000c00 */
[----:B------:R-:W-:Y:S06]  /*13560*/  BAR.SYNC 0x0 ;  /* 0x0000000000007b1d */ /* 0x000fec0000000000 */
[----:B------:R-:W-:Y:S04]  /*13570*/  STS.128 [R164.X4], R20 ;  /* 0x00000014a4007388 */ /* 0x000fe80000004c00 */
[----:B------:R-:W-:Y:S04]  /*13580*/  STS.128 [R164.X4+0x210], R36 ;  /* 0x00021024a4007388 */ /* 0x000fe80000004c00 */
[----:B------:R-:W-:Y:S04]  /*13590*/  STS.128 [R164.X4+0x420], R40 ;  /* 0x00042028a4007388 */ /* 0x000fe80000004c00 */
[----:B------:R-:W-:Y:S04]  /*135a0*/  STS.128 [R164.X4+0x630], R60 ;  /* 0x0006303ca4007388 */ /* 0x000fe80000004c00 */
[----:B------:R-:W-:Y:S06]  /*135b0*/  BAR.SYNC 0x0 ;  /* 0x0000000000007b1d */ /* 0x000fec0000000000 */
[----:B------:R-:W1:Y:S04]  /*135c0*/  LDS.128 R156, [R2] ;  /* 0x00000000029c7984 */ /* 0x000e680000000c00 */
[----:B------:R-:W-:Y:S04]  /*135d0*/  LDS.128 R24, [R2+0x1080] ;  /* 0x0010800002187984 */ /* 0x000fe80000000c00 */
[----:B------:R-:W-:Y:S01]  /*135e0*/  LDS.128 R12, [R2+0x18c0] ;  /* 0x0018c000020c7984 */ /* 0x000fe20000000c00 */
[----:B--2---:R-:W-:-:S03]  /*135f0*/  LOP3.LUT R0, R154, 0x7c, R0, 0xf8, !PT ;  /* 0x0000007c9a007812 */ /* 0x004fc600078ef800 */
[----:B------:R-:W2:Y:S04]  /*13600*/  LDS.128 R152, [R2+0x840] ;  /* 0x0008400002987984 */ /* 0x000ea80000000c00 */
[----:B------:R-:W-:Y:S06]  /*13610*/  BAR.SYNC 0x0 ;  /* 0x0000000000007b1d */ /* 0x000fec0000000000 */
[----:B------:R-:W-:Y:S01]  /*13620*/  STS.128 [R164.X4], R88 ;  /* 0x00000058a4007388 */ /* 0x000fe20000004c00 */
[----:B------:R-:W-:-:S03]  /*13630*/  ISETP.GE.AND P0, PT, R0, 0x100, PT ;  /* 0x000001000000780c */ /* 0x000fc60003f06270 */
[----:B------:R-:W-:Y:S01]  /*13640*/  STS.128 [R164.X4+0x210], R52 ;  /* 0x00021034a4007388 */ /* 0x000fe20000004c00 */
[----:B------:R-:W-:-:S03]  /*13650*/  ISETP.LT.AND P1, PT, R231, c[0x0][0x178], !P0 ;  /* 0x00005e00e7007a0c */ /* 0x000fc60004721270 */
[----:B------:R-:W-:Y:S04]  /*13660*/  STS.128 [R164.X4+0x420], R56 ;  /* 0x00042038a4007388 */ /* 0x000fe80000004c00 */
[----:B------:R-:W-:Y:S04]  /*13670*/  STS.128 [R164.X4+0x630], R72 ;  /* 0x00063048a4007388 */ /* 0x000fe80000004c00 */
[----:B------:R-:W-:Y:S06]  /*13680*/  BAR.SYNC 0x0 ;  /* 0x0000000000007b1d */ /* 0x000fec0000000000 */
[----:B------:R-:W1:Y:S04]  /*13690*/  LDS.128 R40, [R2] ;  /* 0x0000000002287984 */ /* 0x000e680000000c00 */
[----:B------:R-:W1:Y:S04]  /*136a0*/  LDS.128 R36, [R2+0x840] ;  /* 0x0008400002247984 */ /* 0x000e680000000c00 */
[----:B------:R-:W1:Y:S04]  /*136b0*/  LDS.128 R32, [R2+0x1080] ;  /* 0x0010800002207984 */ /* 0x000e680000000c00 */
[----:B------:R-:W1:Y:S04]  /*136c0*/  LDS.128 R20, [R2+0x18c0] ;  /* 0x0018c00002147984 */ /* 0x000e680000000c00 */
[----:B------:R-:W-:Y:S06]  /*136d0*/  BAR.SYNC 0x0 ;  /* 0x0000000000007b1d */ /* 0x000fec0000000000 */
[----:B------:R-:W-:Y:S04]  /*136e0*/  STS.128 [R164.X4], R92 ;  /* 0x0000005ca4007388 */ /* 0x000fe80000004c00 */
[----:B------:R-:W-:Y:S04]  /*136f0*/  STS.128 [R164.X4+0x210], R96 ;  /* 0x00021060a4007388 */ /* 0x000fe80000004c00 */
        /* <DEDUP_REMOVED lines=13> */
[----:B------:R-:W1:Y:S01]  /*137d0*/  LDS.128 R88, [R2] ;  /* 0x0000000002587984 */ /* 0x000e620000000c00 */
[----:B------:R-:W-:-:S02]  /*137e0*/  LOP3.LUT R121, R231, 0x8, RZ, 0xfc, !PT ;  /* 0x00000008e7797812 */ /* 0x000fc400078efcff */
[----:B------:R-:W-:Y:S01]  /*137f0*/  LOP3.LUT R123, R231, 0x28, RZ, 0xfc, !PT ;  /* 0x00000028e77b7812 */ /* 0x000fe200078efcff */
[----:B------:R-:W1:Y:S01]  /*13800*/  LDS.128 R84, [R2+0x840] ;  /* 0x0008400002547984 */ /* 0x000e620000000c00 */
[----:B------:R-:W-:-:S03]  /*13810*/  ISETP.LT.AND P2, PT, R121, c[0x0][0x178], !P0 ;  /* 0x00005e0079007a0c */ /* 0x000fc60004741270 */
[----:B------:R-:W1:Y:S04]  /*13820*/  LDS.128 R80, [R2+0x1080] ;  /* 0x0010800002507984 */ /* 0x000e680000000c00 */
[----:B------:R-:W1:Y:S04]  /*13830*/  LDS.128 R72, [R2+0x18c0] ;  /* 0x0018c00002487984 */ /* 0x000e680000000c00 */
[----:B------:R-:W-:Y:S06]  /*13840*/  BAR.SYNC 0x0 ;  /* 0x0000000000007b1d */ /* 0x000fec0000000000 */
[----:B------:R2:W-:Y:S04]  /*13850*/  STS.128 [R164.X4+0x630], R116 ;  /* 0x00063074a4007388 */ /* 0x0005e80000004c00 */
[----:B------:R-:W-:Y:S04]  /*13860*/  STS.128 [R164.X4], R148 ;  /* 0x00000094a4007388 */ /* 0x000fe80000004c00 */
[----:B------:R-:W-:Y:S04]  /*13870*/  STS.128 [R164.X4+0x210], R64 ;  /* 0x00021040a4007388 */ /* 0x000fe80000004c00 */
[----:B------:R-:W-:Y:S01]  /*13880*/  STS.128 [R164.X4+0x420], R48 ;  /* 0x00042030a4007388 */ /* 0x000fe20000004c00 */
[----:B--2---:R-:W-:-:S03]  /*13890*/  LEA R116, R231, R0, 0x8 ;  /* 0x00000000e7747211 */ /* 0x004fc600078e40ff */
[----:B------:R-:W-:Y:S06]  /*138a0*/  BAR.SYNC 0x0 ;  /* 0x0000000000007b1d */ /* 0x000fec0000000000 */
[----:B------:R-:W2:Y:S01]  /*138b0*/  LDS.128 R112, [R2] ;  /* 0x0000000002707984 */ /* 0x000ea20000000c00 */
[----:B------:R-:W-:Y:S01]  /*138c0*/  IMAD.WIDE R116, R116, R3, c[0x0][0x170] ;  /* 0x00005c0074747625 */ /* 0x000fe200078e0203 */
[C---:B------:R-:W-:Y:S02]  /*138d0*/  LOP3.LUT R119, R231.reuse, 0x4, RZ, 0xfc, !PT ;  /* 0x00000004e7777812 */ /* 0x040fe400078efcff */
        /* <DEDUP_REMOVED lines=11> */
[----:B------:R-:W2:Y:S04]  /*13990*/  LDS.128 R64, [R2+0x1080] ;  /* 0x0010800002407984 */ /* 0x000ea80000000c00 */
[----:B------:R-:W2:Y:S04]  /*139a0*/  LDS.128 R48, [R2+0x18c0] ;  /* 0x0018c00002307984 */ /* 0x000ea80000000c00 */
[----:B------:R-:W-:Y:S06]  /*139b0*/  BAR.SYNC 0x0 ;  /* 0x0000000000007b1d */ /* 0x000fec0000000000 */
[----:B------:R-:W-:Y:S04]  /*139c0*/  STS.128 [R164.X4], R76 ;  /* 0x0000004ca4007388 */ /* 0x000fe80000004c00 */
[----:B------:R-:W-:Y:S04]  /*139d0*/  STS.128 [R164.X4+0x210], R44 ;  /* 0x0002102ca4007388 */ /* 0x000fe80000004c00 */
[----:B------:R-:W-:Y:S04]  /*139e0*/  STS.128 [R164.X4+0x420], R28 ;  /* 0x0004201ca4007388 */ /* 0x000fe80000004c00 */
[----:B------:R-:W-:Y:S04]  /*139f0*/  STS.128 [R164.X4+0x630], R140 ;  /* 0x0006308ca4007388 */ /* 0x000fe80000004c00 */
[----:B------:R-:W-:Y:S06]  /*13a00*/  BAR.SYNC 0x0 ;  /* 0x0000000000007b1d */ /* 0x000fec0000000000 */
[C---:B------:R-:W-:Y:S01]  /*13a10*/  LOP3.LUT R45, R231.reuse, 0xc, RZ, 0xfc, !PT ;  /* 0x0000000ce72d7812 */ /* 0x040fe200078efcff */
[----:B-1----:R1:W-:Y:S01]  /*13a20*/  @P1 STG.E.128 [R116.64], R160 ;  /* 0x000000a074001986 */ /* 0x0023e2000c101d0a */
[----:B------:R-:W-:-:S02]  /*13a30*/  LOP3.LUT R47, R231, 0x10, RZ, 0xfc, !PT ;  /* 0x00000010e72f7812 */ /* 0x000fc400078efcff */
[----:B------:R-:W-:Y:S02]  /*13a40*/  LOP3.LUT R77, R231, 0x14, RZ, 0xfc, !PT ;  /* 0x00000014e74d7812 */ /* 0x000fe400078efcff */
[----:B------:R-:W-:Y:S02]  /*13a50*/  ISETP.LT.AND P1, PT, R119, c[0x0][0x178], !P0 ;  /* 0x00005e0077007a0c */ /* 0x000fe40004721270 */
[----:B------:R-:W-:Y:S02]  /*13a60*/  ISETP.LT.AND P3, PT, R45, c[0x0][0x178], !P0 ;  /* 0x00005e002d007a0c */ /* 0x000fe40004761270 */
[-C--:B------:R-:W-:Y:S02]  /*13a70*/  LEA R28, R119, R0.reuse, 0x8 ;  /* 0x00000000771c7211 */ /* 0x080fe400078e40ff */
[----:B------:R-:W-:Y:S02]  /*13a80*/  ISETP.LT.AND P4, PT, R47, c[0x0][0x178], !P0 ;  /* 0x00005e002f007a0c */ /* 0x000fe40004781270 */
[----:B------:R-:W-:Y:S01]  /*13a90*/  LEA R30, R121, R0, 0x8 ;  /* 0x00000000791e7211 */ /* 0x000fe200078e40ff */
[----:B------:R-:W-:Y:S01]  /*13aa0*/  IMAD.WIDE R28, R28, R3, c[0x0][0x170] ;  /* 0x00005c001c1c7625 */ /* 0x000fe200078e0203 */
[----:B------:R-:W-:-:S02]  /*13ab0*/  ISETP.LT.AND P5, PT, R77, c[0x0][0x178], !P0 ;  /* 0x00005e004d007a0c */ /* 0x000fc400047a1270 */
[-C--:B------:R-:W-:Y:S01]  /*13ac0*/  LEA R44, R45, R0.reuse, 0x8 ;  /* 0x000000002d2c7211 */ /* 0x080fe200078e40ff */
[-C--:B------:R-:W-:Y:S01]  /*13ad0*/  IMAD.WIDE R30, R30, R3.reuse, c[0x0][0x170] ;  /* 0x00005c001e1e7625 */ /* 0x080fe200078e0203 */
[-C--:B------:R-:W-:Y:S01]  /*13ae0*/  LEA R46, R47, R0.reuse, 0x8 ;  /* 0x000000002f2e7211 */ /* 0x080fe200078e40ff */
[----:B---3--:R3:W-:Y:S01]  /*13af0*/  @P1 STG.E.128 [R28.64], R16 ;  /* 0x000000101c001986 */ /* 0x0087e2000c101d0a */
[----:B------:R-:W-:Y:S01]  /*13b00*/  LEA R76, R77, R0, 0x8 ;  /* 0x000000004d4c7211 */ /* 0x000fe200078e40ff */
[-C--:B------:R-:W-:Y:S01]  /*13b10*/  IMAD.WIDE R44, R44, R3.reuse, c[0x0][0x170] ;  /* 0x00005c002c2c7625 */ /* 0x080fe200078e0203 */
[C---:B------:R-:W-:Y:S01]  /*13b20*/  LOP3.LUT R79, R231.reuse, 0x18, RZ, 0xfc, !PT ;  /* 0x00000018e74f7812 */ /* 0x040fe200078efcff */
[----:B----4-:R4:W-:Y:S01]  /*13b30*/  @P2 STG.E.128 [R30.64], R8 ;  /* 0x000000081e002986 */ /* 0x0109e2000c101d0a */
[C---:B-1----:R-:W-:Y:S01]  /*13b40*/  LOP3.LUT R117, R231.reuse, 0x1c, RZ, 0xfc, !PT ;  /* 0x0000001ce7757812 */ /* 0x042fe200078efcff */
[-C--:B------:R-:W-:Y:S01]  /*13b50*/  IMAD.WIDE R46, R46, R3.reuse, c[0x0][0x170] ;  /* 0x00005c002e2e7625 */ /* 0x080fe200078e0203 */
[C---:B------:R-:W-:Y:S01]  /*13b60*/  LOP3.LUT R119, R231.reuse, 0x20, RZ, 0xfc, !PT ;  /* 0x00000020e7777812 */ /* 0x040fe200078efcff */
[----:B-----5:R1:W-:Y:S01]  /*13b70*/  @P3 STG.E.128 [R44.64], R4 ;  /* 0x000000042c003986 */ /* 0x0203e2000c101d0a */
[----:B------:R-:W-:Y:S01]  /*13b80*/  LOP3.LUT R121, R231, 0x24, RZ, 0xfc, !PT ;  /* 0x00000024e7797812 */ /* 0x000fe200078efcff */
[----:B------:R-:W-:Y:S01]  /*13b90*/  IMAD.WIDE R76, R76, R3, c[0x0][0x170] ;  /* 0x00005c004c4c7625 */ /* 0x000fe200078e0203 */
[----:B------:R-:W-:Y:S01]  /*13ba0*/  ISETP.LT.AND P1, PT, R79, c[0x0][0x178], !P0 ;  /* 0x00005e004f007a0c */ /* 0x000fe20004721270 */
[----:B------:R5:W-:Y:S01]  /*13bb0*/  @P4 STG.E.128 [R46.64], R156 ;  /* 0x0000009c2e004986 */ /* 0x000be2000c101d0a */
[----:B------:R-:W-:-:S02]  /*13bc0*/  ISETP.LT.AND P2, PT, R117, c[0x0][0x178], !P0 ;  /* 0x00005e0075007a0c */ /* 0x000fc40004741270 */
[----:B------:R-:W-:Y:S01]  /*13bd0*/  ISETP.LT.AND P3, PT, R119, c[0x0][0x178], !P0 ;  /* 0x00005e0077007a0c */ /* 0x000fe20004761270 */
[----:B------:R-:W-:Y:S01]  /*13be0*/  @P5 STG.E.128 [R76.64], R152 ;  /* 0x000000984c005986 */ /* 0x000fe2000c101d0a */
[----:B------:R-:W-:Y:S02]  /*13bf0*/  ISETP.LT.AND P4, PT, R121, c[0x0][0x178], !P0 ;  /* 0x00005e0079007a0c */ /* 0x000fe40004781270 */
[----:B------:R-:W-:Y:S02]  /*13c00*/  ISETP.LT.AND P5, PT, R123, c[0x0][0x178], !P0 ;  /* 0x00005e007b007a0c */ /* 0x000fe400047a1270 */
[-C--:B---3--:R-:W-:Y:S02]  /*13c10*/  LEA R16, R121, R0.reuse, 0x8 ;  /* 0x0000000079107211 */ /* 0x088fe400078e40ff */
[-C--:B----4-:R-:W-:Y:S02]  /*13c20*/  LEA R8, R79, R0.reuse, 0x8 ;  /* 0x000000004f087211 */ /* 0x090fe400078e40ff */
[----:B------:R-:W-:-:S02]  /*13c30*/  LEA R10, R119, R0, 0x8 ;  /* 0x00000000770a7211 */ /* 0x000fc400078e40ff */
[-C--:B-1----:R-:W-:Y:S01]  /*13c40*/  LEA R6, R117, R0.reuse, 0x8 ;  /* 0x0000000075067211 */ /* 0x082fe200078e40ff */
[-C--:B------:R-:W-:Y:S01]  /*13c50*/  IMAD.WIDE R4, R8, R3.reuse, c[0x0][0x170] ;  /* 0x00005c0008047625 */ /* 0x080fe200078e0203 */
[----:B------:R-:W-:Y:S02]  /*13c60*/  LEA R18, R123, R0, 0x8 ;  /* 0x000000007b127211 */ /* 0x000fe400078e40ff */
[C---:B------:R-:W-:Y:S01]  /*13c70*/  LOP3.LUT R19, R231.reuse, 0x2c, RZ, 0xfc, !PT ;  /* 0x0000002ce7137812 */ /* 0x040fe200078efcff */
[-C--:B------:R-:W-:Y:S01]  /*13c80*/  IMAD.WIDE R6, R6, R3.reuse, c[0x0][0x170] ;  /* 0x00005c0006067625 */ /* 0x080fe200078e0203 */
[C---:B------:R-:W-:Y:S01]  /*13c90*/  LOP3.LUT R29, R231.reuse, 0x30, RZ, 0xfc, !PT ;  /* 0x00000030e71d7812 */ /* 0x040fe200078efcff */
[----:B------:R1:W-:Y:S01]  /*13ca0*/  @P1 STG.E.128 [R4.64], R24 ;  /* 0x0000001804001986 */ /* 0x0003e2000c101d0a */
[C---:B------:R-:W-:Y:S01]  /*13cb0*/  LOP3.LUT R31, R231.reuse, 0x34, RZ, 0xfc, !PT ;  /* 0x00000034e71f7812 */ /* 0x040fe200078efcff */
[-C--:B------:R-:W-:Y:S01]  /*13cc0*/  IMAD.WIDE R8, R10, R3.reuse, c[0x0][0x170] ;  /* 0x00005c000a087625 */ /* 0x080fe200078e0203 */
[C---:B------:R-:W-:Y:S01]  /*13cd0*/  LOP3.LUT R45, R231.reuse, 0x38, RZ, 0xfc, !PT ;  /* 0x00000038e72d7812 */ /* 0x040fe200078efcff */
[----:B------:R3:W-:Y:S01]  /*13ce0*/  @P2 STG.E.128 [R6.64], R12 ;  /* 0x0000000c06002986 */ /* 0x0007e2000c101d0a */
[----:B-----5:R-:W-:Y:S01]  /*13cf0*/  LOP3.LUT R47, R231, 0x3c, RZ, 0xfc, !PT ;  /* 0x0000003ce72f7812 */ /* 0x020fe200078efcff */
[-C--:B------:R-:W-:Y:S01]  /*13d00*/  IMAD.WIDE R10, R16, R3.reuse, c[0x0][0x170] ;  /* 0x00005c00100a7625 */ /* 0x080fe200078e0203 */
[----:B------:R-:W-:Y:S01]  /*13d10*/  ISETP.LT.AND P1, PT, R19, c[0x0][0x178], !P0 ;  /* 0x00005e0013007a0c */ /* 0x000fe20004721270 */
[----:B------:R4:W-:Y:S01]  /*13d20*/  @P3 STG.E.128 [R8.64], R40 ;  /* 0x0000002808003986 */ /* 0x0009e2000c101d0a */
[----:B------:R-:W-:Y:S01]  /*13d30*/  ISETP.LT.AND P2, PT, R29, c[0x0][0x178], !P0 ;  /* 0x00005e001d007a0c */ /* 0x000fe20004741270 */
[----:B------:R-:W-:Y:S01]  /*13d40*/  IMAD.WIDE R16, R18, R3, c[0x0][0x170] ;  /* 0x00005c0012107625 */ /* 0x000fe200078e0203 */
[----:B------:R-:W-:Y:S01]  /*13d50*/  ISETP.LT.AND P3, PT, R31, c[0x0][0x178], !P0 ;  /* 0x00005e001f007a0c */ /* 0x000fe20004761270 */
[----:B------:R5:W-:Y:S01]  /*13d60*/  @P4 STG.E.128 [R10.64], R36 ;  /* 0x000000240a004986 */ /* 0x000be2000c101d0a */
[----:B------:R-:W-:-:S03]  /*13d70*/  ISETP.LT.AND P4, PT, R45, c[0x0][0x178], !P0 ;  /* 0x00005e002d007a0c */ /* 0x000fc60004781270 */
[----:B------:R2:W-:Y:S01]  /*13d80*/  @P5 STG.E.128 [R16.64], R32 ;  /* 0x0000002010005986 */ /* 0x0005e2000c101d0a */
[----:B------:R-:W-:Y:S02]  /*13d90*/  ISETP.LT.AND P5, PT, R47, c[0x0][0x178], !P0 ;  /* 0x00005e002f007a0c */ /* 0x000fe400047a1270 */
[-C--:B-1----:R-:W-:Y:S01]  /*13da0*/  LEA R4, R19, R0.reuse, 0x8 ;  /* 0x0000000013047211 */ /* 0x082fe200078e40ff */
[----:B------:R-:W-:Y:S01]  /*13db0*/  LDS.128 R32, [R2+0x1080] ;  /* 0x0010800002207984 */ /* 0x000fe20000000c00 */
[----:B------:R-:W-:Y:S02]  /*13dc0*/  LOP3.LUT R25, R231, 0x4c, RZ, 0xfc, !PT ;  /* 0x0000004ce7197812 */ /* 0x000fe400078efcff */
[-C--:B---3--:R-:W-:Y:S01]  /*13dd0*/  LEA R6, R29, R0.reuse, 0x8 ;  /* 0x000000001d067211 */ /* 0x088fe200078e40ff */
[-C--:B------:R-:W-:Y:S01]  /*13de0*/  IMAD.WIDE R4, R4, R3.reuse, c[0x0][0x170] ;  /* 0x00005c0004047625 */ /* 0x080fe200078e0203 */
[-C--:B------:R-:W-:Y:S02]  /*13df0*/  LEA R12, R47, R0.reuse, 0x8 ;  /* 0x000000002f0c7211 */ /* 0x080fe400078e40ff */
[-C--:B----4-:R-:W-:Y:S01]  /*13e00*/  LEA R8, R31, R0.reuse, 0x8 ;  /* 0x000000001f087211 */ /* 0x090fe200078e40ff */
[-C--:B------:R-:W-:Y:S01]  /*13e10*/  IMAD.WIDE R6, R6, R3.reuse, c[0x0][0x170] ;  /* 0x00005c0006067625 */ /* 0x080fe200078e0203 */
[----:B------:R-:W-:Y:S01]  /*13e20*/  LOP3.LUT R15, R231, 0x40, RZ, 0xfc, !PT ;  /* 0x00000040e70f7812 */ /* 0x000fe200078efcff */
[----:B------:R1:W-:Y:S01]  /*13e30*/  @P1 STG.E.128 [R4.64], R20 ;  /* 0x0000001404001986 */ /* 0x0003e2000c101d0a */
[----:B-----5:R-:W-:Y:S01]  /*13e40*/  LEA R10, R45, R0, 0x8 ;  /* 0x000000002d0a7211 */ /* 0x020fe200078e40ff */
[-C--:B------:R-:W-:Y:S01]  /*13e50*/  IMAD.WIDE R8, R8, R3.reuse, c[0x0][0x170] ;  /* 0x00005c0008087625 */ /* 0x080fe200078e0203 */
[C---:B------:R-:W-:Y:S01]  /*13e60*/  LOP3.LUT R27, R231.reuse, 0x50, RZ, 0xfc, !PT ;  /* 0x00000050e71b7812 */ /* 0x040fe200078efcff */
[----:B------:R3:W-:Y:S01]  /*13e70*/  @P2 STG.E.128 [R6.64], R68 ;  /* 0x0000004406002986 */ /* 0x0007e2000c101d0a */
[C---:B--2---:R-:W-:Y:S01]  /*13e80*/  LOP3.LUT R17, R231.reuse, 0x44, RZ, 0xfc, !PT ;  /* 0x00000044e7117812 */ /* 0x044fe200078efcff */
[-C--:B------:R-:W-:Y:S01]  /*13e90*/  IMAD.WIDE R10, R10, R3.reuse, c[0x0][0x170] ;  /* 0x00005c000a0a7625 */ /* 0x080fe200078e0203 */
[----:B------:R-:W-:Y:S01]  /*13ea0*/  LOP3.LUT R19, R231, 0x48, RZ, 0xfc, !PT ;  /* 0x00000048e7137812 */ /* 0x000fe200078efcff */
[----:B------:R2:W-:Y:S01]  /*13eb0*/  @P3 STG.E.128 [R8.64], R60 ;  /* 0x0000003c08003986 */ /* 0x0005e2000c101d0a */
[----:B------:R-:W-:Y:S01]  /*13ec0*/  ISETP.LT.AND P1, PT, R15, c[0x0][0x178], !P0 ;  /* 0x00005e000f007a0c */ /* 0x000fe20004721270 */
[----:B------:R-:W-:Y:S01]  /*13ed0*/  IMAD.WIDE R12, R12, R3, c[0x0][0x170] ;  /* 0x00005c000c0c7625 */ /* 0x000fe200078e0203 */
[----:B------:R-:W-:Y:S01]  /*13ee0*/  ISETP.LT.AND P2, PT, R17, c[0x0][0x178], !P0 ;  /* 0x00005e0011007a0c */ /* 0x000fe20004741270 */
[----:B------:R4:W-:Y:S01]  /*13ef0*/  @P4 STG.E.128 [R10.64], R56 ;  /* 0x000000380a004986 */ /* 0x0009e2000c101d0a */
[----:B------:R-:W-:-:S02]  /*13f00*/  ISETP.LT.AND P3, PT, R19, c[0x0][0x178], !P0 ;  /* 0x00005e0013007a0c */ /* 0x000fc40004761270 */
[----:B------:R-:W-:Y:S01]  /*13f10*/  ISETP.LT.AND P4, PT, R25, c[0x0][0x178], !P0 ;  /* 0x00005e0019007a0c */ /* 0x000fe20004781270 */
[----:B------:R5:W-:Y:S01]  /*13f20*/  @P5 STG.E.128 [R12.64], R52 ;  /* 0x000000340c005986 */ /* 0x000be2000c101d0a */
[----:B------:R-:W-:Y:S02]  /*13f30*/  ISETP.LT.AND P5, PT, R27, c[0x0][0x178], !P0 ;  /* 0x00005e001b007a0c */ /* 0x000fe400047a1270 */
[-C--:B-1----:R-:W-:Y:S01]  /*13f40*/  LEA R4, R15, R0.reuse, 0x8 ;  /* 0x000000000f047211 */ /* 0x082fe200078e40ff */
[----:B------:R-:W-:Y:S01]  /*13f50*/  LDS.128 R28, [R2+0x840] ;  /* 0x00084000021c7984 */ /* 0x000fe20000000c00 */
[----:B------:R-:W-:Y:S02]  /*13f60*/  LOP3.LUT R15, R231, 0x54, RZ, 0xfc, !PT ;  /* 0x00000054e70f7812 */ /* 0x000fe400078efcff */
[----:B---3--:R-:W-:Y:S01]  /*13f70*/  LEA R6, R17, R0, 0x8 ;  /* 0x0000000011067211 */ /* 0x008fe200078e40ff */
[----:B------:R-:W-:Y:S01]  /*13f80*/  IMAD.WIDE R4, R4, R3, c[0x0][0x170] ;  /* 0x00005c0004047625 */ /* 0x000fe200078e0203 */
[----:B------:R-:W-:-:S02]  /*13f90*/  LOP3.LUT R17, R231, 0x58, RZ, 0xfc, !PT ;  /* 0x00000058e7117812 */ /* 0x000fc400078efcff */
[-C--:B--2---:R-:W-:Y:S01]  /*13fa0*/  LEA R8, R19, R0.reuse, 0x8 ;  /* 0x0000000013087211 */ /* 0x084fe200078e40ff */
[-C--:B------:R-:W-:Y:S01]  /*13fb0*/  IMAD.WIDE R6, R6, R3.reuse, c[0x0][0x170] ;  /* 0x00005c0006067625 */ /* 0x080fe200078e0203 */
[----:B------:R-:W-:Y:S01]  /*13fc0*/  LOP3.LUT R19, R231, 0x5c, RZ, 0xfc, !PT ;  /* 0x0000005ce7137812 */ /* 0x000fe200078efcff */
[----:B------:R1:W-:Y:S01]  /*13fd0*/  @P1 STG.E.128 [R4.64], R88 ;  /* 0x0000005804001986 */ /* 0x0003e2000c101d0a */
[-C--:B----4-:R-:W-:Y:S01]  /*13fe0*/  LEA R10, R25, R0.reuse, 0x8 ;  /* 0x00000000190a7211 */ /* 0x090fe200078e40ff */
[-C--:B------:R-:W-:Y:S01]  /*13ff0*/  IMAD.WIDE R8, R8, R3.reuse, c[0x0][0x170] ;  /* 0x00005c0008087625 */ /* 0x080fe200078e0203 */
[----:B------:R-:W-:Y:S01]  /*14000*/  LOP3.LUT R21, R231, 0x60, RZ, 0xfc, !PT ;  /* 0x00000060e7157812 */ /* 0x000fe200078efcff */
[----:B------:R2:W-:Y:S01]  /*14010*/  @P2 STG.E.128 [R6.64], R84 ;  /* 0x0000005406002986 */ /* 0x0005e2000c101d0a */
[----:B-----5:R-:W-:Y:S01]  /*14020*/  LEA R12, R27, R0, 0x8 ;  /* 0x000000001b0c7211 */ /* 0x020fe200078e40ff */
[-C--:B------:R-:W-:Y:S01]  /*14030*/  IMAD.WIDE R10, R10, R3.reuse, c[0x0][0x170] ;  /* 0x00005c000a0a7625 */ /* 0x080fe200078e0203 */
[----:B------:R-:W-:Y:S01]  /*14040*/  LOP3.LUT R23, R231, 0x64, RZ, 0xfc, !PT ;  /* 0x00000064e7177812 */ /* 0x000fe200078efcff */
[----:B------:R-:W3:Y:S01]  /*14050*/  LDS.128 R24, [R2] ;  /* 0x0000000002187984 */ /* 0x000ee20000000c00 */
        /* <DEDUP_REMOVED lines=8> */
[----:B------:R1:W-:Y:S01]  /*140e0*/  @P5 STG.E.128 [R12.64], R112 ;  /* 0x000000700c005986 */ /* 0x0003e2000c101d0a */
[----:B------:R-:W-:Y:S02]  /*140f0*/  ISETP.LT.AND P5, PT, R23, c[0x0][0x178], !P0 ;  /* 0x00005e0017007a0c */ /* 0x000fe400047a1270 */
[-C--:B--2---:R-:W-:Y:S01]  /*14100*/  LEA R6, R17, R0.reuse, 0x8 ;  /* 0x0000000011067211 */ /* 0x084fe200078e40ff */
[-C--:B------:R-:W-:Y:S01]  /*14110*/  IMAD.WIDE R4, R4, R3.reuse, c[0x0][0x170] ;  /* 0x00005c0004047625 */ /* 0x080fe200078e0203 */
[C---:B------:R-:W-:Y:S02]  /*14120*/  LOP3.LUT R15, R231.reuse, 0x68, RZ, 0xfc, !PT ;  /* 0x00000068e70f7812 */ /* 0x040fe400078efcff */
[----:B------:R-:W-:Y:S01]  /*14130*/  LOP3.LUT R17, R231, 0x6c, RZ, 0xfc, !PT ;  /* 0x0000006ce7117812 */ /* 0x000fe200078efcff */
[----:B------:R-:W-:Y:S01]  /*14140*/  IMAD.WIDE R6, R6, R3, c[0x0][0x170] ;  /* 0x00005c0006067625 */ /* 0x000fe200078e0203 */
[----:B------:R2:W-:Y:S01]  /*14150*/  @P1 STG.E.128 [R4.64], R100 ;  /* 0x0000006404001986 */ /* 0x0005e2000c101d0a */
[----:B----4-:R-:W-:-:S02]  /*14160*/  LEA R8, R19, R0, 0x8 ;  /* 0x0000000013087211 */ /* 0x010fc400078e40ff */
[----:B------:R-:W-:Y:S01]  /*14170*/  LOP3.LUT R19, R231, 0x70, RZ, 0xfc, !PT ;  /* 0x00000070e7137812 */ /* 0x000fe200078efcff */
[----:B------:R4:W-:Y:S01]  /*14180*/  @P2 STG.E.128 [R6.64], R96 ;  /* 0x0000006006002986 */ /* 0x0009e2000c101d0a */
[-C--:B-----5:R-:W-:Y:S01]  /*14190*/  LEA R10, R21, R0.reuse, 0x8 ;  /* 0x00000000150a7211 */ /* 0x0a0fe200078e40ff */
[-C--:B------:R-:W-:Y:S01]  /*141a0*/  IMAD.WIDE R8, R8, R3.reuse, c[0x0][0x170] ;  /* 0x00005c0008087625 */ /* 0x080fe200078e0203 */
[----:B------:R-:W-:Y:S02]  /*141b0*/  LOP3.LUT R21, R231, 0x74, RZ, 0xfc, !PT ;  /* 0x00000074e7157812 */ /* 0x000fe400078efcff */
[----:B-1----:R-:W-:Y:S01]  /*141c0*/  LEA R12, R23, R0, 0x8 ;  /* 0x00000000170c7211 */ /* 0x002fe200078e40ff */
[-C--:B------:R-:W-:Y:S01]  /*141d0*/  IMAD.WIDE R10, R10, R3.reuse, c[0x0][0x170] ;  /* 0x00005c000a0a7625 */ /* 0x080fe200078e0203 */
[----:B------:R-:W-:Y:S01]  /*141e0*/  LOP3.LUT R23, R231, 0x78, RZ, 0xfc, !PT ;  /* 0x00000078e7177812 */ /* 0x000fe200078efcff */
[----:B------:R1:W-:Y:S01]  /*141f0*/  @P3 STG.E.128 [R8.64], R92 ;  /* 0x0000005c08003986 */ /* 0x0003e2000c101d0a */
[----:B------:R-:W-:Y:S01]  /*14200*/  ISETP.LT.AND P1, PT, R15, c[0x0][0x178], !P0 ;  /* 0x00005e000f007a0c */ /* 0x000fe20004721270 */
[----:B------:R-:W-:Y:S01]  /*14210*/  IMAD.WIDE R12, R12, R3, c[0x0][0x170] ;  /* 0x00005c000c0c7625 */ /* 0x000fe200078e0203 */
[----:B------:R-:W-:Y:S01]  /*14220*/  LOP3.LUT R231, R231, 0x7c, RZ, 0xfc, !PT ;  /* 0x0000007ce7e77812 */ /* 0x000fe200078efcff */
[----:B------:R5:W-:Y:S01]  /*14230*/  @P4 STG.E.128 [R10.64], R108 ;  /* 0x0000006c0a004986 */ /* 0x000be2000c101d0a */
[----:B------:R-:W-:-:S02]  /*14240*/  ISETP.LT.AND P2, PT, R17, c[0x0][0x178], !P0 ;  /* 0x00005e0011007a0c */ /* 0x000fc40004741270 */
[----:B------:R-:W-:Y:S01]  /*14250*/  ISETP.LT.AND P3, PT, R19, c[0x0][0x178], !P0 ;  /* 0x00005e0013007a0c */ /* 0x000fe20004761270 */
[----:B------:R3:W-:Y:S01]  /*14260*/  @P5 STG.E.128 [R12.64], R104 ;  /* 0x000000680c005986 */ /* 0x0007e2000c101d0a */
[-C--:B--2---:R-:W-:Y:S02]  /*14270*/  LEA R4, R15, R0.reuse, 0x8 ;  /* 0x000000000f047211 */ /* 0x084fe400078e40ff */
[----:B------:R-:W-:Y:S02]  /*14280*/  ISETP.LT.AND P4, PT, R21, c[0x0][0x178], !P0 ;  /* 0x00005e0015007a0c */ /* 0x000fe40004781270 */
[-C--:B----4-:R-:W-:Y:S01]  /*14290*/  LEA R6, R17, R0.reuse, 0x8 ;  /* 0x0000000011067211 */ /* 0x090fe200078e40ff */
[-C--:B------:R-:W-:Y:S01]  /*142a0*/  IMAD.WIDE R4, R4, R3.reuse, c[0x0][0x170] ;  /* 0x00005c0004047625 */ /* 0x080fe200078e0203 */
[----:B------:R-:W-:Y:S02]  /*142b0*/  ISETP.LT.AND P5, PT, R23, c[0x0][0x178], !P0 ;  /* 0x00005e0017007a0c */ /* 0x000fe400047a1270 */
[----:B------:R-:W-:Y:S01]  /*142c0*/  ISETP.LT.AND P0, PT, R231, c[0x0][0x178], !P0 ;  /* 0x00005e00e7007a0c */ /* 0x000fe20004701270 */
[----:B------:R-:W-:Y:S01]  /*142d0*/  IMAD.WIDE R6, R6, R3, c[0x0][0x170] ;  /* 0x00005c0006067625 */ /* 0x000fe200078e0203 */
[-C--:B-1----:R-:W-:Y:S01]  /*142e0*/  LEA R8, R19, R0.reuse, 0x8 ;  /* 0x0000000013087211 */ /* 0x082fe200078e40ff */
[----:B------:R1:W-:Y:S01]  /*142f0*/  @P1 STG.E.128 [R4.64], R64 ;  /* 0x0000004004001986 */ /* 0x0003e2000c101d0a */
[----:B-----5:R-:W-:-:S03]  /*14300*/  LEA R10, R21, R0, 0x8 ;  /* 0x00000000150a7211 */ /* 0x020fc600078e40ff */
[-C--:B------:R-:W-:Y:S01]  /*14310*/  IMAD.WIDE R8, R8, R3.reuse, c[0x0][0x170] ;  /* 0x00005c0008087625 */ /* 0x080fe200078e0203 */
[----:B------:R1:W-:Y:S01]  /*14320*/  @P2 STG.E.128 [R6.64], R48 ;  /* 0x0000003006002986 */ /* 0x0003e2000c101d0a */
[----:B---3--:R-:W-:Y:S02]  /*14330*/  LEA R12, R23, R0, 0x8 ;  /* 0x00000000170c7211 */ /* 0x008fe400078e40ff */
[-C--:B------:R-:W-:Y:S01]  /*14340*/  IMAD.WIDE R10, R10, R3.reuse, c[0x0][0x170] ;  /* 0x00005c000a0a7625 */ /* 0x080fe200078e0203 */
[----:B------:R1:W-:Y:S03]  /*14350*/  @P3 STG.E.128 [R8.64], R24 ;  /* 0x0000001808003986 */ /* 0x0003e6000c101d0a */
[----:B------:R-:W-:Y:S01]  /*14360*/  IMAD.WIDE R12, R12, R3, c[0x0][0x170] ;  /* 0x00005c000c0c7625 */ /* 0x000fe200078e0203 */
[----:B------:R1:W-:Y:S04]  /*14370*/  @P4 STG.E.128 [R10.64], R28 ;  /* 0x0000001c0a004986 */ /* 0x0003e8000c101d0a */
[----:B------:R1:W-:Y:S01]  /*14380*/  @P5 STG.E.128 [R12.64], R32 ;  /* 0x000000200c005986 */ /* 0x0003e2000c101d0a */
[----:B------:R-:W-:Y:S05]  /*14390*/  @!P0 EXIT ;  /* 0x000000000000894d */ /* 0x000fea0003800000 */
[----:B-1----:R-:W1:Y:S01]  /*143a0*/  LDS.128 R8, [R2+0x18c0] ;  /* 0x0018c00002087984 */ /* 0x002e620000000c00 */
[----:B------:R-:W-:-:S05]  /*143b0*/  LEA R4, R231, R0, 0x8 ;  /* 0x00000000e7047211 */ /* 0x000fca00078e40ff */
[----:B------:R-:W-:-:S05]  /*143c0*/  IMAD.WIDE R4, R4, R3, c[0x0][0x170] ;  /* 0x00005c0004047625 */ /* 0x000fca00078e0203 */
[----:B-1----:R-:W-:Y:S01]  /*143d0*/  STG.E.128 [R4.64], R8 ;  /* 0x0000000804007986 */ /* 0x002fe2000c101d0a */
[----:B------:R-:W-:Y:S05]  /*143e0*/  EXIT ;  /* 0x000000000000794d */ /* 0x000fea0003800000 */
.L_x_2:
[----:B------:R-:W-:-:S00]  /*143f0*/  BRA `(.L_x_2) ;  /* 0xfffffff000007947 */ /* 0x000fc0000383ffff */
[----:B------:R-:W-:-:S00]  /*14400*/  NOP ;  /* 0x0000000000007918 */ /* 0x000fc00000000000 */
[----:B------:R-:W-:-:S00]  /*14410*/  NOP ;  /* 0x0000000000007918 */ /* 0x000fc00000000000 */
[----:B------:R-:W-:-:S00]  /*14420*/  NOP ;  /* 0x0000000000007918 */ /* 0x000fc00000000000 */
[----:B------:R-:W-:-:S00]  /*14430*/  NOP ;  /* 0x0000000000007918 */ /* 0x000fc00000000000 */
[----:B------:R-:W-:-:S00]  /*14440*/  NOP ;  /* 0x0000000000007918 */ /* 0x000fc00000000000 */
[----:B------:R-:W-:-:S00]  /*14450*/  NOP ;  /* 0x0000000000007918 */ /* 0x000fc00000000000 */
[----:B------:R-:W-:-:S00]  /*14460*/  NOP ;  /* 0x0000000000007918 */ /* 0x000fc00000000000 */
[----:B------:R-:W-:-:S00]  /*14470*/  NOP ;  /* 0x0000000000007918 */ /* 0x000fc00000000000 */
.L_x_3:


//--------------------- .nv.shared.triton_mm      --------------------------
	.section	.nv.shared.triton_mm,"aw",@nobits
	.align	16
